	.target	sm_90a

	.elftype	@"ET_EXEC"


//--------------------- .note.nv.tkinfo           --------------------------
	.section	.note.nv.tkinfo,"",@"SHT_NOTE"
	.sectionflags	@"SHF_NOTE_NV_TKINFO"
	.tkinfo
        /*0018*/ 	.word	0x00000002
        /*0030*/ 	.string	""
        /*0030*/ 	.string	"ptxas"
        /*0030*/ 	.string	"Cuda compilation tools, release 13.0, V13.0.88"
        /*0030*/ 	.string	"Build cuda_13.0.r13.0/compiler.36424714_0"
        /*0030*/ 	.string	"-arch sm_90a -m 64 "



//--------------------- .note.nv.cuinfo           --------------------------
	.section	.note.nv.cuinfo,"",@"SHT_NOTE"
	.sectionflags	@"SHF_NOTE_NV_CUINFO"
        /*0018*/ 	.short	0x0002
        /*001a*/ 	.short	0x005a
        /*001c*/ 	.short	0x0082
	.zero		2


//--------------------- .nv.info                  --------------------------
	.section	.nv.info,"",@"SHT_CUDA_INFO"
	.align	4


	//----- nvinfo : EIATTR_REGCOUNT
	.align		4
        /*0000*/ 	.byte	0x04, 0x2f
        /*0002*/ 	.short	(.L_15 - .L_14)
	.align		4
.L_14:
        /*0004*/ 	.word	index@(_ZN7cutlass13device_kernelINS_4gemm6kernel13GemmUniversalIN4cute5tupleIJiiiiEEENS1_10collective13CollectiveMmaINS1_34MainloopSm90TmaGmmaWarpSpecializedILi18ENS5_IJNS4_1CILi1EEESB_SB_EEENS1_35KernelTmaWarpSpecializedCooperativeEEENS5_IJNSA_ILi128EEENSA_ILi64EEENSA_ILi32EEEEEENS_6half_tENS5_IJlSB_lEEESJ_NS5_IJSB_llEEENS4_8TiledMMAINS4_8MMA_AtomIJNS4_4SM904GMMA25MMA_64x64x16_F32F16F16_SSILNSP_5MajorE0ELSR_1ELNSP_7ScaleInE1ELSS_1EEEEEENS4_6LayoutINS5_IJNSA_ILi2EEESB_SB_EEENS5_IJSB_NSA_ILi0EEESY_EEEEENS5_IJNS4_10UnderscoreES11_S11_EEEEENS4_13SM90_TMA_LOADENS4_14ComposedLayoutINS4_7SwizzleILi2ELi4ELi3EEENS4_18smem_ptr_flag_bitsILi16EEENSV_INS5_IJNSA_ILi8EEESH_EEENS5_IJSH_SB_EEEEEEEvNS4_8identityES14_NS15_INS16_ILi3ELi4ELi3EEES19_NSV_INS5_IJSG_S1A_EEENS5_IJSB_SG_EEEEEEEvS1F_EENS_8epilogue10collective6detail29Sm90TmaWarpSpecializedAdapterINS1N_15DefaultEpilogueISJ_SK_SK_NS1M_6thread17LinearCombinationISJ_Li1EffLNS1R_9ScaleType4KindE0ELNS_15FloatRoundStyleE2ESJ_EENS1_15EpilogueDefaultEEEEEvvEEEEvNT_6ParamsE)
        /*0008*/ 	.word	0x000000a8


	//----- nvinfo : EIATTR_FRAME_SIZE
	.align		4
.L_15:
        /*000c*/ 	.byte	0x04, 0x11
        /*000e*/ 	.short	(.L_17 - .L_16)
	.align		4
.L_16:
        /*0010*/ 	.word	index@(_ZN7cutlass13device_kernelINS_4gemm6kernel13GemmUniversalIN4cute5tupleIJiiiiEEENS1_10collective13CollectiveMmaINS1_34MainloopSm90TmaGmmaWarpSpecializedILi18ENS5_IJNS4_1CILi1EEESB_SB_EEENS1_35KernelTmaWarpSpecializedCooperativeEEENS5_IJNSA_ILi128EEENSA_ILi64EEENSA_ILi32EEEEEENS_6half_tENS5_IJlSB_lEEESJ_NS5_IJSB_llEEENS4_8TiledMMAINS4_8MMA_AtomIJNS4_4SM904GMMA25MMA_64x64x16_F32F16F16_SSILNSP_5MajorE0ELSR_1ELNSP_7ScaleInE1ELSS_1EEEEEENS4_6LayoutINS5_IJNSA_ILi2EEESB_SB_EEENS5_IJSB_NSA_ILi0EEESY_EEEEENS5_IJNS4_10UnderscoreES11_S11_EEEEENS4_13SM90_TMA_LOADENS4_14ComposedLayoutINS4_7SwizzleILi2ELi4ELi3EEENS4_18smem_ptr_flag_bitsILi16EEENSV_INS5_IJNSA_ILi8EEESH_EEENS5_IJSH_SB_EEEEEEEvNS4_8identityES14_NS15_INS16_ILi3ELi4ELi3EEES19_NSV_INS5_IJSG_S1A_EEENS5_IJSB_SG_EEEEEEEvS1F_EENS_8epilogue10collective6detail29Sm90TmaWarpSpecializedAdapterINS1N_15DefaultEpilogueISJ_SK_SK_NS1M_6thread17LinearCombinationISJ_Li1EffLNS1R_9ScaleType4KindE0ELNS_15FloatRoundStyleE2ESJ_EENS1_15EpilogueDefaultEEEEEvvEEEEvNT_6ParamsE)
        /*0014*/ 	.word	0x00000000


	//----- nvinfo : EIATTR_MIN_STACK_SIZE
	.align		4
.L_17:
        /*0018*/ 	.byte	0x04, 0x12
        /*001a*/ 	.short	(.L_19 - .L_18)
	.align		4
.L_18:
        /*001c*/ 	.word	index@(_ZN7cutlass13device_kernelINS_4gemm6kernel13GemmUniversalIN4cute5tupleIJiiiiEEENS1_10collective13CollectiveMmaINS1_34MainloopSm90TmaGmmaWarpSpecializedILi18ENS5_IJNS4_1CILi1EEESB_SB_EEENS1_35KernelTmaWarpSpecializedCooperativeEEENS5_IJNSA_ILi128EEENSA_ILi64EEENSA_ILi32EEEEEENS_6half_tENS5_IJlSB_lEEESJ_NS5_IJSB_llEEENS4_8TiledMMAINS4_8MMA_AtomIJNS4_4SM904GMMA25MMA_64x64x16_F32F16F16_SSILNSP_5MajorE0ELSR_1ELNSP_7ScaleInE1ELSS_1EEEEEENS4_6LayoutINS5_IJNSA_ILi2EEESB_SB_EEENS5_IJSB_NSA_ILi0EEESY_EEEEENS5_IJNS4_10UnderscoreES11_S11_EEEEENS4_13SM90_TMA_LOADENS4_14ComposedLayoutINS4_7SwizzleILi2ELi4ELi3EEENS4_18smem_ptr_flag_bitsILi16EEENSV_INS5_IJNSA_ILi8EEESH_EEENS5_IJSH_SB_EEEEEEEvNS4_8identityES14_NS15_INS16_ILi3ELi4ELi3EEES19_NSV_INS5_IJSG_S1A_EEENS5_IJSB_SG_EEEEEEEvS1F_EENS_8epilogue10collective6detail29Sm90TmaWarpSpecializedAdapterINS1N_15DefaultEpilogueISJ_SK_SK_NS1M_6thread17LinearCombinationISJ_Li1EffLNS1R_9ScaleType4KindE0ELNS_15FloatRoundStyleE2ESJ_EENS1_15EpilogueDefaultEEEEEvvEEEEvNT_6ParamsE)
        /*0020*/ 	.word	0x00000000
.L_19:


//--------------------- .nv.compat                --------------------------
	.section	.nv.compat,"",@"SHT_CUDA_COMPAT_INFO"
	.align	4
        /*0000*/ 	.byte	0x02, 0x09, 0x01, 0x00, 0x02, 0x02, 0x04, 0x00, 0x02, 0x05, 0x05, 0x00, 0x03, 0x07, 0x01, 0x01
        /*0010*/ 	.byte	0x02, 0x03, 0x01, 0x00, 0x02, 0x06, 0x01, 0x00, 0x04, 0x0b, 0x08, 0x00, 0x00, 0x00, 0x00, 0x00
        /*0020*/ 	.byte	0x00, 0x00, 0x00, 0x00


//--------------------- .nv.info._ZN7cutlass13device_kernelINS_4gemm6kernel13GemmUniversalIN4cute5tupleIJiiiiEEENS1_10collective13CollectiveMmaINS1_34MainloopSm90TmaGmmaWarpSpecializedILi18ENS5_IJNS4_1CILi1EEESB_SB_EEENS1_35KernelTmaWarpSpecializedCooperativeEEENS5_IJNSA_ILi128EEENSA_ILi64EEENSA_ILi32EEEEEENS_6half_tENS5_IJlSB_lEEESJ_NS5_IJSB_llEEENS4_8TiledMMAINS4_8MMA_AtomIJNS4_4SM904GMMA25MMA_64x64x16_F32F16F16_SSILNSP_5MajorE0ELSR_1ELNSP_7ScaleInE1ELSS_1EEEEEENS4_6LayoutINS5_IJNSA_ILi2EEESB_SB_EEENS5_IJSB_NSA_ILi0EEESY_EEEEENS5_IJNS4_10UnderscoreES11_S11_EEEEENS4_13SM90_TMA_LOADENS4_14ComposedLayoutINS4_7SwizzleILi2ELi4ELi3EEENS4_18smem_ptr_flag_bitsILi16EEENSV_INS5_IJNSA_ILi8EEESH_EEENS5_IJSH_SB_EEEEEEEvNS4_8identityES14_NS15_INS16_ILi3ELi4ELi3EEES19_NSV_INS5_IJSG_S1A_EEENS5_IJSB_SG_EEEEEEEvS1F_EENS_8epilogue10collective6detail29Sm90TmaWarpSpecializedAdapterINS1N_15DefaultEpilogueISJ_SK_SK_NS1M_6thread17LinearCombinationISJ_Li1EffLNS1R_9ScaleType4KindE0ELNS_15FloatRoundStyleE2ESJ_EENS1_15EpilogueDefaultEEEEEvvEEEEvNT_6ParamsE --------------------------
	.section	.nv.info._ZN7cutlass13device_kernelINS_4gemm6kernel13GemmUniversalIN4cute5tupleIJiiiiEEENS1_10collective13CollectiveMmaINS1_34MainloopSm90TmaGmmaWarpSpecializedILi18ENS5_IJNS4_1CILi1EEESB_SB_EEENS1_35KernelTmaWarpSpecializedCooperativeEEENS5_IJNSA_ILi128EEENSA_ILi64EEENSA_ILi32EEEEEENS_6half_tENS5_IJlSB_lEEESJ_NS5_IJSB_llEEENS4_8TiledMMAINS4_8MMA_AtomIJNS4_4SM904GMMA25MMA_64x64x16_F32F16F16_SSILNSP_5MajorE0ELSR_1ELNSP_7ScaleInE1ELSS_1EEEEEENS4_6LayoutINS5_IJNSA_ILi2EEESB_SB_EEENS5_IJSB_NSA_ILi0EEESY_EEEEENS5_IJNS4_10UnderscoreES11_S11_EEEEENS4_13SM90_TMA_LOADENS4_14ComposedLayoutINS4_7SwizzleILi2ELi4ELi3EEENS4_18smem_ptr_flag_bitsILi16EEENSV_INS5_IJNSA_ILi8EEESH_EEENS5_IJSH_SB_EEEEEEEvNS4_8identityES14_NS15_INS16_ILi3ELi4ELi3EEES19_NSV_INS5_IJSG_S1A_EEENS5_IJSB_SG_EEEEEEEvS1F_EENS_8epilogue10collective6detail29Sm90TmaWarpSpecializedAdapterINS1N_15DefaultEpilogueISJ_SK_SK_NS1M_6thread17LinearCombinationISJ_Li1EffLNS1R_9ScaleType4KindE0ELNS_15FloatRoundStyleE2ESJ_EENS1_15EpilogueDefaultEEEEEvvEEEEvNT_6ParamsE,"",@"SHT_CUDA_INFO"
	.sectionflags	@""
	.align	4


	//----- nvinfo : EIATTR_CUDA_API_VERSION
	.align		4
        /*0000*/ 	.byte	0x04, 0x37
        /*0002*/ 	.short	(.L_21 - .L_20)
.L_20:
        /*0004*/ 	.word	0x00000082


	//----- nvinfo : EIATTR_KPARAM_INFO
	.align		4
.L_21:
        /*0008*/ 	.byte	0x04, 0x17
        /*000a*/ 	.short	(.L_23 - .L_22)
.L_22:
        /*000c*/ 	.word	0x00000000
        /*0010*/ 	.short	0x0000
        /*0012*/ 	.short	0x0070
        /*0014*/ 	.byte	0x00, 0xf0, 0x01, 0x10


	//----- nvinfo : EIATTR_SPARSE_MMA_MASK
	.align		4
.L_23:
        /*0018*/ 	.byte	0x03, 0x50
        /*001a*/ 	.short	0x0000


	//----- nvinfo : EIATTR_MAXREG_COUNT
	.align		4
        /*001c*/ 	.byte	0x03, 0x1b
        /*001e*/ 	.short	0x00a8


	//----- nvinfo : EIATTR_NUM_BARRIERS
	.align		4
        /*0020*/ 	.byte	0x02, 0x4c
        /*0022*/ 	.byte	0x01
	.zero		1


	//----- nvinfo : EIATTR_EXTERNS
	.align		4
        /*0024*/ 	.byte	0x04, 0x0f
        /*0026*/ 	.short	(.L_25 - .L_24)


	//   ....[0]....
	.align		4
.L_24:
        /*0028*/ 	.word	index@(__assertfail)


	//----- nvinfo : EIATTR_MERCURY_ISA_VERSION
	.align		4
.L_25:
        /*002c*/ 	.byte	0x03, 0x5f
        /*002e*/ 	.short	0x0101


	//----- nvinfo : EIATTR_INT_WARP_WIDE_INSTR_OFFSETS
	.align		4
        /*0030*/ 	.byte	0x04, 0x31
        /*0032*/ 	.short	(.L_27 - .L_26)


	//   ....[0]....
.L_26:
        /*0034*/ 	.word	0x000005a0


	//   ....[1]....
        /*0038*/ 	.word	0x000005d0


	//   ....[2]....
        /*003c*/ 	.word	0x000006b0


	//----- nvinfo : EIATTR_COOP_GROUP_MASK_REGIDS
	.align		4
.L_27:
        /*0040*/ 	.byte	0x04, 0x29
        /*0042*/ 	.short	(.L_29 - .L_28)


	//   ....[0]....
.L_28:
        /*0044*/ 	.word	0xffffffff


	//   ....[1]....
        /*0048*/ 	.word	0xffffffff


	//   ....[2]....
        /*004c*/ 	.word	0xffffffff


	//   ....[3]....
        /*0050*/ 	.word	0xffffffff


	//   ....[4]....
        /*0054*/ 	.word	0xffffffff


	//----- nvinfo : EIATTR_COOP_GROUP_INSTR_OFFSETS
	.align		4
.L_29:
        /*0058*/ 	.byte	0x04, 0x28
        /*005a*/ 	.short	(.L_31 - .L_30)


	//   ....[0]....
.L_30:
        /*005c*/ 	.word	0x00000060


	//   ....[1]....
        /*0060*/ 	.word	0x00000070


	//   ....[2]....
        /*0064*/ 	.word	0x00000130


	//   ....[3]....
        /*0068*/ 	.word	0x000004b0


	//   ....[4]....
        /*006c*/ 	.word	0x00001160


	//----- nvinfo : EIATTR_REG_RECONFIG
	.align		4
.L_31:
        /*0070*/ 	.byte	0x01, 0x54
	.zero		2


	//----- nvinfo : EIATTR_SYSCALL_OFFSETS
	.align		4
        /*0074*/ 	.byte	0x04, 0x46
        /*0076*/ 	.short	(.L_33 - .L_32)


	//   ....[0]....
.L_32:
        /*0078*/ 	.word	0x00001320


	//----- nvinfo : EIATTR_MBARRIER_INSTR_OFFSETS
	.align		4
.L_33:
        /*007c*/ 	.byte	0x04, 0x39
        /*007e*/ 	.short	(.L_35 - .L_34)


	//   ....[0]....
.L_34:
        /*0080*/ 	.word	0x00000250
        /*0084*/ 	.word	0x000000ff
        /*0088*/ 	.word	0x00000000
        /*008c*/ 	.short	0x0100
        /*008e*/ 	.byte	0x08
	.zero		1


	//   ....[1]....
        /*0090*/ 	.word	0x00000260
        /*0094*/ 	.word	0x000000ff
        /*0098*/ 	.word	0x00000090
        /*009c*/ 	.short	0x0100
        /*009e*/ 	.byte	0x08
	.zero		1


	//   ....[2]....
        /*00a0*/ 	.word	0x00000270
        /*00a4*/ 	.word	0x000000ff
        /*00a8*/ 	.word	0x00000008
        /*00ac*/ 	.short	0x0100
        /*00ae*/ 	.byte	0x08
	.zero		1


	//   ....[3]....
        /*00b0*/ 	.word	0x00000280
        /*00b4*/ 	.word	0x000000ff
        /*00b8*/ 	.word	0x00000098
        /*00bc*/ 	.short	0x0100
        /*00be*/ 	.byte	0x08
	.zero		1


	//   ....[4]....
        /*00c0*/ 	.word	0x00000290
        /*00c4*/ 	.word	0x000000ff
        /*00c8*/ 	.word	0x00000010
        /*00cc*/ 	.short	0x0100
        /*00ce*/ 	.byte	0x08
	.zero		1


	//   ....[5]....
        /*00d0*/ 	.word	0x000002a0
        /*00d4*/ 	.word	0x000000ff
        /*00d8*/ 	.word	0x000000a0
        /*00dc*/ 	.short	0x0100
        /*00de*/ 	.byte	0x08
	.zero		1


	//   ....[6]....
        /*00e0*/ 	.word	0x000002b0
        /*00e4*/ 	.word	0x000000ff
        /*00e8*/ 	.word	0x00000018
        /*00ec*/ 	.short	0x0100
        /*00ee*/ 	.byte	0x08
	.zero		1


	//   ....[7]....
        /*00f0*/ 	.word	0x000002c0
        /*00f4*/ 	.word	0x000000ff
        /*00f8*/ 	.word	0x000000a8
        /*00fc*/ 	.short	0x0100
        /*00fe*/ 	.byte	0x08
	.zero		1


	//   ....[8]....
        /*0100*/ 	.word	0x000002d0
        /*0104*/ 	.word	0x000000ff
        /*0108*/ 	.word	0x00000020
        /*010c*/ 	.short	0x0100
        /*010e*/ 	.byte	0x08
	.zero		1


	//   ....[9]....
        /*0110*/ 	.word	0x000002e0
        /*0114*/ 	.word	0x000000ff
        /*0118*/ 	.word	0x000000b0
        /*011c*/ 	.short	0x0100
        /*011e*/ 	.byte	0x08
	.zero		1


	//   ....[10]....
        /*0120*/ 	.word	0x000002f0
        /*0124*/ 	.word	0x000000ff
        /*0128*/ 	.word	0x00000028
        /*012c*/ 	.short	0x0100
        /*012e*/ 	.byte	0x08
	.zero		1


	//   ....[11]....
        /*0130*/ 	.word	0x00000300
        /*0134*/ 	.word	0x000000ff
        /*0138*/ 	.word	0x000000b8
        /*013c*/ 	.short	0x0100
        /*013e*/ 	.byte	0x08
	.zero		1


	//   ....[12]....
        /*0140*/ 	.word	0x00000310
        /*0144*/ 	.word	0x000000ff
        /*0148*/ 	.word	0x00000030
        /*014c*/ 	.short	0x0100
        /*014e*/ 	.byte	0x08
	.zero		1


	//   ....[13]....
        /*0150*/ 	.word	0x00000320
        /*0154*/ 	.word	0x000000ff
        /*0158*/ 	.word	0x000000c0
        /*015c*/ 	.short	0x0100
        /*015e*/ 	.byte	0x08
	.zero		1


	//   ....[14]....
        /*0160*/ 	.word	0x00000330
        /*0164*/ 	.word	0x000000ff
        /*0168*/ 	.word	0x00000038
        /*016c*/ 	.short	0x0100
        /*016e*/ 	.byte	0x08
	.zero		1


	//   ....[15]....
        /*0170*/ 	.word	0x00000340
        /*0174*/ 	.word	0x000000ff
        /*0178*/ 	.word	0x000000c8
        /*017c*/ 	.short	0x0100
        /*017e*/ 	.byte	0x08
	.zero		1


	//   ....[16]....
        /*0180*/ 	.word	0x00000350
        /*0184*/ 	.word	0x000000ff
        /*0188*/ 	.word	0x00000040
        /*018c*/ 	.short	0x0100
        /*018e*/ 	.byte	0x08
	.zero		1


	//   ....[17]....
        /*0190*/ 	.word	0x00000360
        /*0194*/ 	.word	0x000000ff
        /*0198*/ 	.word	0x000000d0
        /*019c*/ 	.short	0x0100
        /*019e*/ 	.byte	0x08
	.zero		1


	//   ....[18]....
        /*01a0*/ 	.word	0x00000370
        /*01a4*/ 	.word	0x000000ff
        /*01a8*/ 	.word	0x00000048
        /*01ac*/ 	.short	0x0100
        /*01ae*/ 	.byte	0x08
	.zero		1


	//   ....[19]....
        /*01b0*/ 	.word	0x00000380
        /*01b4*/ 	.word	0x000000ff
        /*01b8*/ 	.word	0x000000d8
        /*01bc*/ 	.short	0x0100
        /*01be*/ 	.byte	0x08
	.zero		1


	//   ....[20]....
        /*01c0*/ 	.word	0x00000390
        /*01c4*/ 	.word	0x000000ff
        /*01c8*/ 	.word	0x00000050
        /*01cc*/ 	.short	0x0100
        /*01ce*/ 	.byte	0x08
	.zero		1


	//   ....[21]....
        /*01d0*/ 	.word	0x000003a0
        /*01d4*/ 	.word	0x000000ff
        /*01d8*/ 	.word	0x000000e0
        /*01dc*/ 	.short	0x0100
        /*01de*/ 	.byte	0x08
	.zero		1


	//   ....[22]....
        /*01e0*/ 	.word	0x000003b0
        /*01e4*/ 	.word	0x000000ff
        /*01e8*/ 	.word	0x00000058
        /*01ec*/ 	.short	0x0100
        /*01ee*/ 	.byte	0x08
	.zero		1


	//   ....[23]....
        /*01f0*/ 	.word	0x000003c0
        /*01f4*/ 	.word	0x000000ff
        /*01f8*/ 	.word	0x000000e8
        /*01fc*/ 	.short	0x0100
        /*01fe*/ 	.byte	0x08
	.zero		1


	//   ....[24]....
        /*0200*/ 	.word	0x000003d0
        /*0204*/ 	.word	0x000000ff
        /*0208*/ 	.word	0x00000060
        /*020c*/ 	.short	0x0100
        /*020e*/ 	.byte	0x08
	.zero		1


	//   ....[25]....
        /*0210*/ 	.word	0x000003e0
        /*0214*/ 	.word	0x000000ff
        /*0218*/ 	.word	0x000000f0
        /*021c*/ 	.short	0x0100
        /*021e*/ 	.byte	0x08
	.zero		1


	//   ....[26]....
        /*0220*/ 	.word	0x000003f0
        /*0224*/ 	.word	0x000000ff
        /*0228*/ 	.word	0x00000068
        /*022c*/ 	.short	0x0100
        /*022e*/ 	.byte	0x08
	.zero		1


	//   ....[27]....
        /*0230*/ 	.word	0x00000400
        /*0234*/ 	.word	0x000000ff
        /*0238*/ 	.word	0x000000f8
        /*023c*/ 	.short	0x0100
        /*023e*/ 	.byte	0x08
	.zero		1


	//   ....[28]....
        /*0240*/ 	.word	0x00000410
        /*0244*/ 	.word	0x000000ff
        /*0248*/ 	.word	0x00000070
        /*024c*/ 	.short	0x0100
        /*024e*/ 	.byte	0x08
	.zero		1


	//   ....[29]....
        /*0250*/ 	.word	0x00000420
        /*0254*/ 	.word	0x000000ff
        /*0258*/ 	.word	0x00000100
        /*025c*/ 	.short	0x0100
        /*025e*/ 	.byte	0x08
	.zero		1


	//   ....[30]....
        /*0260*/ 	.word	0x00000430
        /*0264*/ 	.word	0x000000ff
        /*0268*/ 	.word	0x00000078
        /*026c*/ 	.short	0x0100
        /*026e*/ 	.byte	0x08
	.zero		1


	//   ....[31]....
        /*0270*/ 	.word	0x00000440
        /*0274*/ 	.word	0x000000ff
        /*0278*/ 	.word	0x00000108
        /*027c*/ 	.short	0x0100
        /*027e*/ 	.byte	0x08
	.zero		1


	//   ....[32]....
        /*0280*/ 	.word	0x00000450
        /*0284*/ 	.word	0x000000ff
        /*0288*/ 	.word	0x00000080
        /*028c*/ 	.short	0x0100
        /*028e*/ 	.byte	0x08
	.zero		1


	//   ....[33]....
        /*0290*/ 	.word	0x00000460
        /*0294*/ 	.word	0x000000ff
        /*0298*/ 	.word	0x00000110
        /*029c*/ 	.short	0x0100
        /*029e*/ 	.byte	0x08
	.zero		1


	//   ....[34]....
        /*02a0*/ 	.word	0x00000470
        /*02a4*/ 	.word	0x000000ff
        /*02a8*/ 	.word	0x00000088
        /*02ac*/ 	.short	0x0100
        /*02ae*/ 	.byte	0x08
	.zero		1


	//   ....[35]....
        /*02b0*/ 	.word	0x00000480
        /*02b4*/ 	.word	0x000000ff
        /*02b8*/ 	.word	0x00000118
        /*02bc*/ 	.short	0x0100
        /*02be*/ 	.byte	0x08
	.zero		1


	//   ....[36]....
        /*02c0*/ 	.word	0x00000720
        /*02c4*/ 	.word	0x000000ff
        /*02c8*/ 	.word	0x00000130
        /*02cc*/ 	.short	0x0100
        /*02ce*/ 	.byte	0x06
	.zero		1


	//   ....[37]....
        /*02d0*/ 	.word	0x00000780
        /*02d4*/ 	.word	0x000000ff
        /*02d8*/ 	.word	0x00000138
        /*02dc*/ 	.short	0x0100
        /*02de*/ 	.byte	0x06
	.zero		1


	//   ....[38]....
        /*02e0*/ 	.word	0x000013a0
        /*02e4*/ 	.word	0x00000003
        /*02e8*/ 	.word	0x00000000
        /*02ec*/ 	.short	0x010a
        /*02ee*/ 	.byte	0x3f
	.zero		1


	//   ....[39]....
        /*02f0*/ 	.word	0x000013e0
        /*02f4*/ 	.word	0x00000003
        /*02f8*/ 	.word	0x00000000
        /*02fc*/ 	.short	0x010a
        /*02fe*/ 	.byte	0x3f
	.zero		1


	//   ....[40]....
        /*0300*/ 	.word	0x00001670
        /*0304*/ 	.word	0x000000ff
        /*0308*/ 	.word	0x00000000
        /*030c*/ 	.short	0x010a
        /*030e*/ 	.byte	0x04
	.zero		1


	//   ....[41]....
        /*0310*/ 	.word	0x000016b0
        /*0314*/ 	.word	0x000000ff
        /*0318*/ 	.word	0x00000000
        /*031c*/ 	.short	0x010a
        /*031e*/ 	.byte	0x04
	.zero		1


	//   ....[42]....
        /*0320*/ 	.word	0x00001810
        /*0324*/ 	.word	0x000000ff
        /*0328*/ 	.word	0x00000000
        /*032c*/ 	.short	0x0101
        /*032e*/ 	.byte	0x04
	.zero		1


	//   ....[43]....
        /*0330*/ 	.word	0x00001a10
        /*0334*/ 	.word	0x000000ff
        /*0338*/ 	.word	0x00000000
        /*033c*/ 	.short	0x0101
        /*033e*/ 	.byte	0x06
	.zero		1


	//   ....[44]....
        /*0340*/ 	.word	0x00004fa0
        /*0344*/ 	.word	0x0000000e
        /*0348*/ 	.word	0x00000090
        /*034c*/ 	.short	0x010a
        /*034e*/ 	.byte	0x3f
	.zero		1


	//   ....[45]....
        /*0350*/ 	.word	0x00005320
        /*0354*/ 	.word	0x00000006
        /*0358*/ 	.word	0x00000138
        /*035c*/ 	.short	0x0101
        /*035e*/ 	.byte	0x3f
	.zero		1


	//   ....[46]....
        /*0360*/ 	.word	0x00005a50
        /*0364*/ 	.word	0x00000007
        /*0368*/ 	.word	0x00000000
        /*036c*/ 	.short	0x010a
        /*036e*/ 	.byte	0x3f
	.zero		1


	//   ....[47]....
        /*0370*/ 	.word	0x00005ad0
        /*0374*/ 	.word	0x00000009
        /*0378*/ 	.word	0x00000000
        /*037c*/ 	.short	0x010a
        /*037e*/ 	.byte	0x3f
	.zero		1


	//   ....[48]....
        /*0380*/ 	.word	0x00005b60
        /*0384*/ 	.word	0x00000006
        /*0388*/ 	.word	0x00000000
        /*038c*/ 	.short	0x010a
        /*038e*/ 	.byte	0x3f
	.zero		1


	//   ....[49]....
        /*0390*/ 	.word	0x00005bf0
        /*0394*/ 	.word	0x00000009
        /*0398*/ 	.word	0x00000000
        /*039c*/ 	.short	0x010a
        /*039e*/ 	.byte	0x3f
	.zero		1


	//   ....[50]....
        /*03a0*/ 	.word	0x00005c80
        /*03a4*/ 	.word	0x00000006
        /*03a8*/ 	.word	0x00000000
        /*03ac*/ 	.short	0x010a
        /*03ae*/ 	.byte	0x3f
	.zero		1


	//   ....[51]....
        /*03b0*/ 	.word	0x00005d10
        /*03b4*/ 	.word	0x00000009
        /*03b8*/ 	.word	0x00000000
        /*03bc*/ 	.short	0x010a
        /*03be*/ 	.byte	0x3f
	.zero		1


	//   ....[52]....
        /*03c0*/ 	.word	0x00005da0
        /*03c4*/ 	.word	0x00000006
        /*03c8*/ 	.word	0x00000000
        /*03cc*/ 	.short	0x010a
        /*03ce*/ 	.byte	0x3f
	.zero		1


	//   ....[53]....
        /*03d0*/ 	.word	0x00005e30
        /*03d4*/ 	.word	0x00000009
        /*03d8*/ 	.word	0x00000000
        /*03dc*/ 	.short	0x010a
        /*03de*/ 	.byte	0x3f
	.zero		1


	//   ....[54]....
        /*03e0*/ 	.word	0x00005ec0
        /*03e4*/ 	.word	0x00000006
        /*03e8*/ 	.word	0x00000000
        /*03ec*/ 	.short	0x010a
        /*03ee*/ 	.byte	0x3f
	.zero		1


	//   ....[55]....
        /*03f0*/ 	.word	0x00005f50
        /*03f4*/ 	.word	0x00000009
        /*03f8*/ 	.word	0x00000000
        /*03fc*/ 	.short	0x010a
        /*03fe*/ 	.byte	0x3f
	.zero		1


	//   ....[56]....
        /*0400*/ 	.word	0x00005fe0
        /*0404*/ 	.word	0x00000006
        /*0408*/ 	.word	0x00000000
        /*040c*/ 	.short	0x010a
        /*040e*/ 	.byte	0x3f
	.zero		1


	//   ....[57]....
        /*0410*/ 	.word	0x00006070
        /*0414*/ 	.word	0x00000009
        /*0418*/ 	.word	0x00000000
        /*041c*/ 	.short	0x010a
        /*041e*/ 	.byte	0x3f
	.zero		1


	//   ....[58]....
        /*0420*/ 	.word	0x00006100
        /*0424*/ 	.word	0x00000006
        /*0428*/ 	.word	0x00000000
        /*042c*/ 	.short	0x010a
        /*042e*/ 	.byte	0x3f
	.zero		1


	//   ....[59]....
        /*0430*/ 	.word	0x00006190
        /*0434*/ 	.word	0x00000009
        /*0438*/ 	.word	0x00000000
        /*043c*/ 	.short	0x010a
        /*043e*/ 	.byte	0x3f
	.zero		1


	//   ....[60]....
        /*0440*/ 	.word	0x00006220
        /*0444*/ 	.word	0x00000006
        /*0448*/ 	.word	0x00000000
        /*044c*/ 	.short	0x010a
        /*044e*/ 	.byte	0x3f
	.zero		1


	//   ....[61]....
        /*0450*/ 	.word	0x000062b0
        /*0454*/ 	.word	0x00000009
        /*0458*/ 	.word	0x00000000
        /*045c*/ 	.short	0x010a
        /*045e*/ 	.byte	0x3f
	.zero		1


	//   ....[62]....
        /*0460*/ 	.word	0x00006340
        /*0464*/ 	.word	0x00000006
        /*0468*/ 	.word	0x00000000
        /*046c*/ 	.short	0x010a
        /*046e*/ 	.byte	0x3f
	.zero		1


	//   ....[63]....
        /*0470*/ 	.word	0x000063d0
        /*0474*/ 	.word	0x00000003
        /*0478*/ 	.word	0x00000000
        /*047c*/ 	.short	0x010a
        /*047e*/ 	.byte	0x3f
	.zero		1


	//   ....[64]....
        /*0480*/ 	.word	0x00006430
        /*0484*/ 	.word	0x00000003
        /*0488*/ 	.word	0x00000000
        /*048c*/ 	.short	0x010a
        /*048e*/ 	.byte	0x3f
	.zero		1


	//   ....[65]....
        /*0490*/ 	.word	0x00006490
        /*0494*/ 	.word	0x00000004
        /*0498*/ 	.word	0x00000000
        /*049c*/ 	.short	0x010a
        /*049e*/ 	.byte	0x3f
	.zero		1


	//   ....[66]....
        /*04a0*/ 	.word	0x00006560
        /*04a4*/ 	.word	0x0000000e
        /*04a8*/ 	.word	0x00000090
        /*04ac*/ 	.short	0x010a
        /*04ae*/ 	.byte	0x3f
	.zero		1


	//   ....[67]....
        /*04b0*/ 	.word	0x00006630
        /*04b4*/ 	.word	0x00000007
        /*04b8*/ 	.word	0x00000000
        /*04bc*/ 	.short	0x010a
        /*04be*/ 	.byte	0x3f
	.zero		1


	//   ....[68]....
        /*04c0*/ 	.word	0x00006680
        /*04c4*/ 	.word	0x00000009
        /*04c8*/ 	.word	0x00000000
        /*04cc*/ 	.short	0x010a
        /*04ce*/ 	.byte	0x3f
	.zero		1


	//   ....[69]....
        /*04d0*/ 	.word	0x000066d0
        /*04d4*/ 	.word	0x00000006
        /*04d8*/ 	.word	0x00000000
        /*04dc*/ 	.short	0x010a
        /*04de*/ 	.byte	0x3f
	.zero		1


	//   ....[70]....
        /*04e0*/ 	.word	0x00006720
        /*04e4*/ 	.word	0x00000009
        /*04e8*/ 	.word	0x00000000
        /*04ec*/ 	.short	0x010a
        /*04ee*/ 	.byte	0x3f
	.zero		1


	//   ....[71]....
        /*04f0*/ 	.word	0x00006770
        /*04f4*/ 	.word	0x00000006
        /*04f8*/ 	.word	0x00000000
        /*04fc*/ 	.short	0x010a
        /*04fe*/ 	.byte	0x3f
	.zero		1


	//   ....[72]....
        /*0500*/ 	.word	0x000067c0
        /*0504*/ 	.word	0x00000009
        /*0508*/ 	.word	0x00000000
        /*050c*/ 	.short	0x010a
        /*050e*/ 	.byte	0x3f
	.zero		1


	//   ....[73]....
        /*0510*/ 	.word	0x00006810
        /*0514*/ 	.word	0x00000006
        /*0518*/ 	.word	0x00000000
        /*051c*/ 	.short	0x010a
        /*051e*/ 	.byte	0x3f
	.zero		1


	//   ....[74]....
        /*0520*/ 	.word	0x00006860
        /*0524*/ 	.word	0x00000009
        /*0528*/ 	.word	0x00000000
        /*052c*/ 	.short	0x010a
        /*052e*/ 	.byte	0x3f
	.zero		1


	//   ....[75]....
        /*0530*/ 	.word	0x000068b0
        /*0534*/ 	.word	0x00000006
        /*0538*/ 	.word	0x00000000
        /*053c*/ 	.short	0x010a
        /*053e*/ 	.byte	0x3f
	.zero		1


	//   ....[76]....
        /*0540*/ 	.word	0x00006900
        /*0544*/ 	.word	0x00000009
        /*0548*/ 	.word	0x00000000
        /*054c*/ 	.short	0x010a
        /*054e*/ 	.byte	0x3f
	.zero		1


	//   ....[77]....
        /*0550*/ 	.word	0x00006950
        /*0554*/ 	.word	0x00000006
        /*0558*/ 	.word	0x00000000
        /*055c*/ 	.short	0x010a
        /*055e*/ 	.byte	0x3f
	.zero		1


	//   ....[78]....
        /*0560*/ 	.word	0x000069a0
        /*0564*/ 	.word	0x00000009
        /*0568*/ 	.word	0x00000000
        /*056c*/ 	.short	0x010a
        /*056e*/ 	.byte	0x3f
	.zero		1


	//   ....[79]....
        /*0570*/ 	.word	0x000069f0
        /*0574*/ 	.word	0x00000006
        /*0578*/ 	.word	0x00000000
        /*057c*/ 	.short	0x010a
        /*057e*/ 	.byte	0x3f
	.zero		1


	//   ....[80]....
        /*0580*/ 	.word	0x00006a40
        /*0584*/ 	.word	0x00000009
        /*0588*/ 	.word	0x00000000
        /*058c*/ 	.short	0x010a
        /*058e*/ 	.byte	0x3f
	.zero		1


	//   ....[81]....
        /*0590*/ 	.word	0x00006a90
        /*0594*/ 	.word	0x00000006
        /*0598*/ 	.word	0x00000000
        /*059c*/ 	.short	0x010a
        /*059e*/ 	.byte	0x3f
	.zero		1


	//   ....[82]....
        /*05a0*/ 	.word	0x00006ae0
        /*05a4*/ 	.word	0x00000009
        /*05a8*/ 	.word	0x00000000
        /*05ac*/ 	.short	0x010a
        /*05ae*/ 	.byte	0x3f
	.zero		1


	//   ....[83]....
        /*05b0*/ 	.word	0x00006b30
        /*05b4*/ 	.word	0x00000006
        /*05b8*/ 	.word	0x00000000
        /*05bc*/ 	.short	0x010a
        /*05be*/ 	.byte	0x3f
	.zero		1


	//----- nvinfo : EIATTR_NUM_MBARRIERS
	.align		4
.L_35:
        /*05c0*/ 	.byte	0x03, 0x38
        /*05c2*/ 	.short	0x0026


	//----- nvinfo : EIATTR_EXIT_INSTR_OFFSETS
	.align		4
        /*05c4*/ 	.byte	0x04, 0x1c
        /*05c6*/ 	.short	(.L_37 - .L_36)


	//   ....[0]....
.L_36:
        /*05c8*/ 	.word	0x000007d0


	//   ....[1]....
        /*05cc*/ 	.word	0x00001090


	//   ....[2]....
        /*05d0*/ 	.word	0x00004610


	//   ....[3]....
        /*05d4*/ 	.word	0x00004c40


	//   ....[4]....
        /*05d8*/ 	.word	0x00006420


	//----- nvinfo : EIATTR_MAX_THREADS
	.align		4
.L_37:
        /*05dc*/ 	.byte	0x04, 0x05
        /*05de*/ 	.short	(.L_39 - .L_38)
.L_38:
        /*05e0*/ 	.word	0x00000180
        /*05e4*/ 	.word	0x00000001
        /*05e8*/ 	.word	0x00000001


	//----- nvinfo : EIATTR_CRS_STACK_SIZE
	.align		4
.L_39:
        /*05ec*/ 	.byte	0x04, 0x1e
        /*05ee*/ 	.short	(.L_41 - .L_40)
.L_40:
        /*05f0*/ 	.word	0x00000000


	//----- nvinfo : EIATTR_CBANK_PARAM_SIZE
	.align		4
.L_41:
        /*05f4*/ 	.byte	0x03, 0x19
        /*05f6*/ 	.short	0x0470


	//----- nvinfo : EIATTR_PARAM_CBANK
	.align		4
        /*05f8*/ 	.byte	0x04, 0x0a
        /*05fa*/ 	.short	(.L_43 - .L_42)
	.align		4
.L_42:
        /*05fc*/ 	.word	index@(.nv.constant0._ZN7cutlass13device_kernelINS_4gemm6kernel13GemmUniversalIN4cute5tupleIJiiiiEEENS1_10collective13CollectiveMmaINS1_34MainloopSm90TmaGmmaWarpSpecializedILi18ENS5_IJNS4_1CILi1EEESB_SB_EEENS1_35KernelTmaWarpSpecializedCooperativeEEENS5_IJNSA_ILi128EEENSA_ILi64EEENSA_ILi32EEEEEENS_6half_tENS5_IJlSB_lEEESJ_NS5_IJSB_llEEENS4_8TiledMMAINS4_8MMA_AtomIJNS4_4SM904GMMA25MMA_64x64x16_F32F16F16_SSILNSP_5MajorE0ELSR_1ELNSP_7ScaleInE1ELSS_1EEEEEENS4_6LayoutINS5_IJNSA_ILi2EEESB_SB_EEENS5_IJSB_NSA_ILi0EEESY_EEEEENS5_IJNS4_10UnderscoreES11_S11_EEEEENS4_13SM90_TMA_LOADENS4_14ComposedLayoutINS4_7SwizzleILi2ELi4ELi3EEENS4_18smem_ptr_flag_bitsILi16EEENSV_INS5_IJNSA_ILi8EEESH_EEENS5_IJSH_SB_EEEEEEEvNS4_8identityES14_NS15_INS16_ILi3ELi4ELi3EEES19_NSV_INS5_IJSG_S1A_EEENS5_IJSB_SG_EEEEEEEvS1F_EENS_8epilogue10collective6detail29Sm90TmaWarpSpecializedAdapterINS1N_15DefaultEpilogueISJ_SK_SK_NS1M_6thread17LinearCombinationISJ_Li1EffLNS1R_9ScaleType4KindE0ELNS_15FloatRoundStyleE2ESJ_EENS1_15EpilogueDefaultEEEEEvvEEEEvNT_6ParamsE)
        /*0600*/ 	.short	0x0210
        /*0602*/ 	.short	0x0470


	//----- nvinfo : EIATTR_SW_WAR
	.align		4
.L_43:
        /*0604*/ 	.byte	0x04, 0x36
        /*0606*/ 	.short	(.L_45 - .L_44)
.L_44:
        /*0608*/ 	.word	0x00000008
.L_45:


//--------------------- .nv.callgraph             --------------------------
	.section	.nv.callgraph,"",@"SHT_CUDA_CALLGRAPH"
	.align	4
	.sectionentsize	8
	.align		4
        /*0000*/ 	.word	0x00000000
	.align		4
        /*0004*/ 	.word	0xffffffff
	.align		4
        /*0008*/ 	.word	index@(_ZN7cutlass13device_kernelINS_4gemm6kernel13GemmUniversalIN4cute5tupleIJiiiiEEENS1_10collective13CollectiveMmaINS1_34MainloopSm90TmaGmmaWarpSpecializedILi18ENS5_IJNS4_1CILi1EEESB_SB_EEENS1_35KernelTmaWarpSpecializedCooperativeEEENS5_IJNSA_ILi128EEENSA_ILi64EEENSA_ILi32EEEEEENS_6half_tENS5_IJlSB_lEEESJ_NS5_IJSB_llEEENS4_8TiledMMAINS4_8MMA_AtomIJNS4_4SM904GMMA25MMA_64x64x16_F32F16F16_SSILNSP_5MajorE0ELSR_1ELNSP_7ScaleInE1ELSS_1EEEEEENS4_6LayoutINS5_IJNSA_ILi2EEESB_SB_EEENS5_IJSB_NSA_ILi0EEESY_EEEEENS5_IJNS4_10UnderscoreES11_S11_EEEEENS4_13SM90_TMA_LOADENS4_14ComposedLayoutINS4_7SwizzleILi2ELi4ELi3EEENS4_18smem_ptr_flag_bitsILi16EEENSV_INS5_IJNSA_ILi8EEESH_EEENS5_IJSH_SB_EEEEEEEvNS4_8identityES14_NS15_INS16_ILi3ELi4ELi3EEES19_NSV_INS5_IJSG_S1A_EEENS5_IJSB_SG_EEEEEEEvS1F_EENS_8epilogue10collective6detail29Sm90TmaWarpSpecializedAdapterINS1N_15DefaultEpilogueISJ_SK_SK_NS1M_6thread17LinearCombinationISJ_Li1EffLNS1R_9ScaleType4KindE0ELNS_15FloatRoundStyleE2ESJ_EENS1_15EpilogueDefaultEEEEEvvEEEEvNT_6ParamsE)
	.align		4
        /*000c*/ 	.word	index@(__assertfail)
	.align		4
        /*0010*/ 	.word	0x00000000
	.align		4
        /*0014*/ 	.word	0xfffffffe
	.align		4
        /*0018*/ 	.word	0x00000000
	.align		4
        /*001c*/ 	.word	0xfffffffd
	.align		4
        /*0020*/ 	.word	0x00000000
	.align		4
        /*0024*/ 	.word	0xfffffffc


//--------------------- .nv.constant4             --------------------------
	.section	.nv.constant4,"a",@progbits
	.align	8
	.align		8
.nv.constant4:
        /*0000*/ 	.dword	__assertfail
	.align		8
        /*0008*/ 	.dword	__unnamed_1
	.align		8
        /*0010*/ 	.dword	_ZN39_INTERNAL_4be50367_4_k_cu_4209aa6a_27924cuda3std3__45__cpo5beginE
	.align		8
        /*0018*/ 	.dword	_ZN39_INTERNAL_4be50367_4_k_cu_4209aa6a_27924cuda3std3__45__cpo3endE
	.align		8
        /*0020*/ 	.dword	_ZN39_INTERNAL_4be50367_4_k_cu_4209aa6a_27924cuda3std3__45__cpo6cbeginE
	.align		8
        /*0028*/ 	.dword	_ZN39_INTERNAL_4be50367_4_k_cu_4209aa6a_27924cuda3std3__45__cpo4cendE
	.align		8
        /*0030*/ 	.dword	_ZN39_INTERNAL_4be50367_4_k_cu_4209aa6a_27924cuda3std3__441_GLOBAL__N__4be50367_4_k_cu_4209aa6a_27926ignoreE
	.align		8
        /*0038*/ 	.dword	_ZN39_INTERNAL_4be50367_4_k_cu_4209aa6a_27924cuda3std3__419piecewise_constructE
	.align		8
        /*0040*/ 	.dword	_ZN39_INTERNAL_4be50367_4_k_cu_4209aa6a_27924cuda3std3__48in_placeE
	.align		8
        /*0048*/ 	.dword	_ZN39_INTERNAL_4be50367_4_k_cu_4209aa6a_27924cuda3std6ranges3__45__cpo4swapE
	.align		8
        /*0050*/ 	.dword	_ZN39_INTERNAL_4be50367_4_k_cu_4209aa6a_27924cuda3std6ranges3__45__cpo9iter_moveE
	.align		8
        /*0058*/ 	.dword	_ZN39_INTERNAL_4be50367_4_k_cu_4209aa6a_27924cute7productE
	.align		8
        /*0060*/ 	.dword	_ZN39_INTERNAL_4be50367_4_k_cu_4209aa6a_27924cute1_E
	.align		8
        /*0068*/ 	.dword	$str$22
	.align		8
        /*0070*/ 	.dword	$str$23


//--------------------- .text._ZN7cutlass13device_kernelINS_4gemm6kernel13GemmUniversalIN4cute5tupleIJiiiiEEENS1_10collective13CollectiveMmaINS1_34MainloopSm90TmaGmmaWarpSpecializedILi18ENS5_IJNS4_1CILi1EEESB_SB_EEENS1_35KernelTmaWarpSpecializedCooperativeEEENS5_IJNSA_ILi128EEENSA_ILi64EEENSA_ILi32EEEEEENS_6half_tENS5_IJlSB_lEEESJ_NS5_IJSB_llEEENS4_8TiledMMAINS4_8MMA_AtomIJNS4_4SM904GMMA25MMA_64x64x16_F32F16F16_SSILNSP_5MajorE0ELSR_1ELNSP_7ScaleInE1ELSS_1EEEEEENS4_6LayoutINS5_IJNSA_ILi2EEESB_SB_EEENS5_IJSB_NSA_ILi0EEESY_EEEEENS5_IJNS4_10UnderscoreES11_S11_EEEEENS4_13SM90_TMA_LOADENS4_14ComposedLayoutINS4_7SwizzleILi2ELi4ELi3EEENS4_18smem_ptr_flag_bitsILi16EEENSV_INS5_IJNSA_ILi8EEESH_EEENS5_IJSH_SB_EEEEEEEvNS4_8identityES14_NS15_INS16_ILi3ELi4ELi3EEES19_NSV_INS5_IJSG_S1A_EEENS5_IJSB_SG_EEEEEEEvS1F_EENS_8epilogue10collective6detail29Sm90TmaWarpSpecializedAdapterINS1N_15DefaultEpilogueISJ_SK_SK_NS1M_6thread17LinearCombinationISJ_Li1EffLNS1R_9ScaleType4KindE0ELNS_15FloatRoundStyleE2ESJ_EENS1_15EpilogueDefaultEEEEEvvEEEEvNT_6ParamsE --------------------------
	.section	.text._ZN7cutlass13device_kernelINS_4gemm6kernel13GemmUniversalIN4cute5tupleIJiiiiEEENS1_10collective13CollectiveMmaINS1_34MainloopSm90TmaGmmaWarpSpecializedILi18ENS5_IJNS4_1CILi1EEESB_SB_EEENS1_35KernelTmaWarpSpecializedCooperativeEEENS5_IJNSA_ILi128EEENSA_ILi64EEENSA_ILi32EEEEEENS_6half_tENS5_IJlSB_lEEESJ_NS5_IJSB_llEEENS4_8TiledMMAINS4_8MMA_AtomIJNS4_4SM904GMMA25MMA_64x64x16_F32F16F16_SSILNSP_5MajorE0ELSR_1ELNSP_7ScaleInE1ELSS_1EEEEEENS4_6LayoutINS5_IJNSA_ILi2EEESB_SB_EEENS5_IJSB_NSA_ILi0EEESY_EEEEENS5_IJNS4_10UnderscoreES11_S11_EEEEENS4_13SM90_TMA_LOADENS4_14ComposedLayoutINS4_7SwizzleILi2ELi4ELi3EEENS4_18smem_ptr_flag_bitsILi16EEENSV_INS5_IJNSA_ILi8EEESH_EEENS5_IJSH_SB_EEEEEEEvNS4_8identityES14_NS15_INS16_ILi3ELi4ELi3EEES19_NSV_INS5_IJSG_S1A_EEENS5_IJSB_SG_EEEEEEEvS1F_EENS_8epilogue10collective6detail29Sm90TmaWarpSpecializedAdapterINS1N_15DefaultEpilogueISJ_SK_SK_NS1M_6thread17LinearCombinationISJ_Li1EffLNS1R_9ScaleType4KindE0ELNS_15FloatRoundStyleE2ESJ_EENS1_15EpilogueDefaultEEEEEvvEEEEvNT_6ParamsE,"ax",@progbits
	.align	128
.text._ZN7cutlass13device_kernelINS_4gemm6kernel13GemmUniversalIN4cute5tupleIJiiiiEEENS1_10collective13CollectiveMmaINS1_34MainloopSm90TmaGmmaWarpSpecializedILi18ENS5_IJNS4_1CILi1EEESB_SB_EEENS1_35KernelTmaWarpSpecializedCooperativeEEENS5_IJNSA_ILi128EEENSA_ILi64EEENSA_ILi32EEEEEENS_6half_tENS5_IJlSB_lEEESJ_NS5_IJSB_llEEENS4_8TiledMMAINS4_8MMA_AtomIJNS4_4SM904GMMA25MMA_64x64x16_F32F16F16_SSILNSP_5MajorE0ELSR_1ELNSP_7ScaleInE1ELSS_1EEEEEENS4_6LayoutINS5_IJNSA_ILi2EEESB_SB_EEENS5_IJSB_NSA_ILi0EEESY_EEEEENS5_IJNS4_10UnderscoreES11_S11_EEEEENS4_13SM90_TMA_LOADENS4_14ComposedLayoutINS4_7SwizzleILi2ELi4ELi3EEENS4_18smem_ptr_flag_bitsILi16EEENSV_INS5_IJNSA_ILi8EEESH_EEENS5_IJSH_SB_EEEEEEEvNS4_8identityES14_NS15_INS16_ILi3ELi4ELi3EEES19_NSV_INS5_IJSG_S1A_EEENS5_IJSB_SG_EEEEEEEvS1F_EENS_8epilogue10collective6detail29Sm90TmaWarpSpecializedAdapterINS1N_15DefaultEpilogueISJ_SK_SK_NS1M_6thread17LinearCombinationISJ_Li1EffLNS1R_9ScaleType4KindE0ELNS_15FloatRoundStyleE2ESJ_EENS1_15EpilogueDefaultEEEEEvvEEEEvNT_6ParamsE:
        .type           _ZN7cutlass13device_kernelINS_4gemm6kernel13GemmUniversalIN4cute5tupleIJiiiiEEENS1_10collective13CollectiveMmaINS1_34MainloopSm90TmaGmmaWarpSpecializedILi18ENS5_IJNS4_1CILi1EEESB_SB_EEENS1_35KernelTmaWarpSpecializedCooperativeEEENS5_IJNSA_ILi128EEENSA_ILi64EEENSA_ILi32EEEEEENS_6half_tENS5_IJlSB_lEEESJ_NS5_IJSB_llEEENS4_8TiledMMAINS4_8MMA_AtomIJNS4_4SM904GMMA25MMA_64x64x16_F32F16F16_SSILNSP_5MajorE0ELSR_1ELNSP_7ScaleInE1ELSS_1EEEEEENS4_6LayoutINS5_IJNSA_ILi2EEESB_SB_EEENS5_IJSB_NSA_ILi0EEESY_EEEEENS5_IJNS4_10UnderscoreES11_S11_EEEEENS4_13SM90_TMA_LOADENS4_14ComposedLayoutINS4_7SwizzleILi2ELi4ELi3EEENS4_18smem_ptr_flag_bitsILi16EEENSV_INS5_IJNSA_ILi8EEESH_EEENS5_IJSH_SB_EEEEEEEvNS4_8identityES14_NS15_INS16_ILi3ELi4ELi3EEES19_NSV_INS5_IJSG_S1A_EEENS5_IJSB_SG_EEEEEEEvS1F_EENS_8epilogue10collective6detail29Sm90TmaWarpSpecializedAdapterINS1N_15DefaultEpilogueISJ_SK_SK_NS1M_6thread17LinearCombinationISJ_Li1EffLNS1R_9ScaleType4KindE0ELNS_15FloatRoundStyleE2ESJ_EENS1_15EpilogueDefaultEEEEEvvEEEEvNT_6ParamsE,@function
        .size           _ZN7cutlass13device_kernelINS_4gemm6kernel13GemmUniversalIN4cute5tupleIJiiiiEEENS1_10collective13CollectiveMmaINS1_34MainloopSm90TmaGmmaWarpSpecializedILi18ENS5_IJNS4_1CILi1EEESB_SB_EEENS1_35KernelTmaWarpSpecializedCooperativeEEENS5_IJNSA_ILi128EEENSA_ILi64EEENSA_ILi32EEEEEENS_6half_tENS5_IJlSB_lEEESJ_NS5_IJSB_llEEENS4_8TiledMMAINS4_8MMA_AtomIJNS4_4SM904GMMA25MMA_64x64x16_F32F16F16_SSILNSP_5MajorE0ELSR_1ELNSP_7ScaleInE1ELSS_1EEEEEENS4_6LayoutINS5_IJNSA_ILi2EEESB_SB_EEENS5_IJSB_NSA_ILi0EEESY_EEEEENS5_IJNS4_10UnderscoreES11_S11_EEEEENS4_13SM90_TMA_LOADENS4_14ComposedLayoutINS4_7SwizzleILi2ELi4ELi3EEENS4_18smem_ptr_flag_bitsILi16EEENSV_INS5_IJNSA_ILi8EEESH_EEENS5_IJSH_SB_EEEEEEEvNS4_8identityES14_NS15_INS16_ILi3ELi4ELi3EEES19_NSV_INS5_IJSG_S1A_EEENS5_IJSB_SG_EEEEEEEvS1F_EENS_8epilogue10collective6detail29Sm90TmaWarpSpecializedAdapterINS1N_15DefaultEpilogueISJ_SK_SK_NS1M_6thread17LinearCombinationISJ_Li1EffLNS1R_9ScaleType4KindE0ELNS_15FloatRoundStyleE2ESJ_EENS1_15EpilogueDefaultEEEEEvvEEEEvNT_6ParamsE,(.L_x_159 - _ZN7cutlass13device_kernelINS_4gemm6kernel13GemmUniversalIN4cute5tupleIJiiiiEEENS1_10collective13CollectiveMmaINS1_34MainloopSm90TmaGmmaWarpSpecializedILi18ENS5_IJNS4_1CILi1EEESB_SB_EEENS1_35KernelTmaWarpSpecializedCooperativeEEENS5_IJNSA_ILi128EEENSA_ILi64EEENSA_ILi32EEEEEENS_6half_tENS5_IJlSB_lEEESJ_NS5_IJSB_llEEENS4_8TiledMMAINS4_8MMA_AtomIJNS4_4SM904GMMA25MMA_64x64x16_F32F16F16_SSILNSP_5MajorE0ELSR_1ELNSP_7ScaleInE1ELSS_1EEEEEENS4_6LayoutINS5_IJNSA_ILi2EEESB_SB_EEENS5_IJSB_NSA_ILi0EEESY_EEEEENS5_IJNS4_10UnderscoreES11_S11_EEEEENS4_13SM90_TMA_LOADENS4_14ComposedLayoutINS4_7SwizzleILi2ELi4ELi3EEENS4_18smem_ptr_flag_bitsILi16EEENSV_INS5_IJNSA_ILi8EEESH_EEENS5_IJSH_SB_EEEEEEEvNS4_8identityES14_NS15_INS16_ILi3ELi4ELi3EEES19_NSV_INS5_IJSG_S1A_EEENS5_IJSB_SG_EEEEEEEvS1F_EENS_8epilogue10collective6detail29Sm90TmaWarpSpecializedAdapterINS1N_15DefaultEpilogueISJ_SK_SK_NS1M_6thread17LinearCombinationISJ_Li1EffLNS1R_9ScaleType4KindE0ELNS_15FloatRoundStyleE2ESJ_EENS1_15EpilogueDefaultEEEEEvvEEEEvNT_6ParamsE)
        .other          _ZN7cutlass13device_kernelINS_4gemm6kernel13GemmUniversalIN4cute5tupleIJiiiiEEENS1_10collective13CollectiveMmaINS1_34MainloopSm90TmaGmmaWarpSpecializedILi18ENS5_IJNS4_1CILi1EEESB_SB_EEENS1_35KernelTmaWarpSpecializedCooperativeEEENS5_IJNSA_ILi128EEENSA_ILi64EEENSA_ILi32EEEEEENS_6half_tENS5_IJlSB_lEEESJ_NS5_IJSB_llEEENS4_8TiledMMAINS4_8MMA_AtomIJNS4_4SM904GMMA25MMA_64x64x16_F32F16F16_SSILNSP_5MajorE0ELSR_1ELNSP_7ScaleInE1ELSS_1EEEEEENS4_6LayoutINS5_IJNSA_ILi2EEESB_SB_EEENS5_IJSB_NSA_ILi0EEESY_EEEEENS5_IJNS4_10UnderscoreES11_S11_EEEEENS4_13SM90_TMA_LOADENS4_14ComposedLayoutINS4_7SwizzleILi2ELi4ELi3EEENS4_18smem_ptr_flag_bitsILi16EEENSV_INS5_IJNSA_ILi8EEESH_EEENS5_IJSH_SB_EEEEEEEvNS4_8identityES14_NS15_INS16_ILi3ELi4ELi3EEES19_NSV_INS5_IJSG_S1A_EEENS5_IJSB_SG_EEEEEEEvS1F_EENS_8epilogue10collective6detail29Sm90TmaWarpSpecializedAdapterINS1N_15DefaultEpilogueISJ_SK_SK_NS1M_6thread17LinearCombinationISJ_Li1EffLNS1R_9ScaleType4KindE0ELNS_15FloatRoundStyleE2ESJ_EENS1_15EpilogueDefaultEEEEEvvEEEEvNT_6ParamsE,@"STO_CUDA_ENTRY STV_DEFAULT"
_ZN7cutlass13device_kernelINS_4gemm6kernel13GemmUniversalIN4cute5tupleIJiiiiEEENS1_10collective13CollectiveMmaINS1_34MainloopSm90TmaGmmaWarpSpecializedILi18ENS5_IJNS4_1CILi1EEESB_SB_EEENS1_35KernelTmaWarpSpecializedCooperativeEEENS5_IJNSA_ILi128EEENSA_ILi64EEENSA_ILi32EEEEEENS_6half_tENS5_IJlSB_lEEESJ_NS5_IJSB_llEEENS4_8TiledMMAINS4_8MMA_AtomIJNS4_4SM904GMMA25MMA_64x64x16_F32F16F16_SSILNSP_5MajorE0ELSR_1ELNSP_7ScaleInE1ELSS_1EEEEEENS4_6LayoutINS5_IJNSA_ILi2EEESB_SB_EEENS5_IJSB_NSA_ILi0EEESY_EEEEENS5_IJNS4_10UnderscoreES11_S11_EEEEENS4_13SM90_TMA_LOADENS4_14ComposedLayoutINS4_7SwizzleILi2ELi4ELi3EEENS4_18smem_ptr_flag_bitsILi16EEENSV_INS5_IJNSA_ILi8EEESH_EEENS5_IJSH_SB_EEEEEEEvNS4_8identityES14_NS15_INS16_ILi3ELi4ELi3EEES19_NSV_INS5_IJSG_S1A_EEENS5_IJSB_SG_EEEEEEEvS1F_EENS_8epilogue10collective6detail29Sm90TmaWarpSpecializedAdapterINS1N_15DefaultEpilogueISJ_SK_SK_NS1M_6thread17LinearCombinationISJ_Li1EffLNS1R_9ScaleType4KindE0ELNS_15FloatRoundStyleE2ESJ_EENS1_15EpilogueDefaultEEEEEvvEEEEvNT_6ParamsE:
[----:B------:R-:W0:Y:S01]  /*0000*/  LDC R1, c[0x0][0x28] ;  /* 0x00000a00ff017b82 */ /* 0x000e220000000800 */
[----:B------:R-:W1:Y:S01]  /*0010*/  S2R R18, SR_TID.X ;  /* 0x0000000000127919 */ /* 0x000e620000002100 */
[----:B------:R-:W-:Y:S01]  /*0020*/  ELECT P0, URZ, PT ;  /* 0x00000000003f782f */ /* 0x000fe20003800000 */
[----:B------:R-:W-:Y:S01]  /*0030*/  BSSY B0, `(.L_x_0) ;  /* 0x000000f000007945 */ /* 0x000fe20003800000 */
[--C-:B-1----:R-:W-:Y:S02]  /*0040*/  SHF.R.U32.HI R0, RZ, 0x5, R18.reuse ;  /* 0x00000005ff007819 */ /* 0x102fe40000011612 */
[----:B------:R-:W-:-:S03]  /*0050*/  SHF.R.U32.HI R22, RZ, 0x7, R18 ;  /* 0x00000007ff167819 */ /* 0x000fc60000011612 */
[----:B------:R-:W1:Y:S04]  /*0060*/  SHFL.IDX PT, R5, R0, RZ, 0x1f ;  /* 0x00001fff00057589 */ /* 0x000e6800000e0000 */
[----:B------:R2:W3:Y:S01]  /*0070*/  SHFL.IDX PT, R8, R22, RZ, 0x1f ;  /* 0x00001fff16087589 */ /* 0x0004e200000e0000 */
[----:B-1----:R-:W-:-:S13]  /*0080*/  ISETP.NE.OR P0, PT, R5, RZ, !P0 ;  /* 0x000000ff0500720c */ /* 0x002fda0004705670 */
[----:B0-23--:R-:W-:Y:S05]  /*0090*/  @P0 BRA `(.L_x_1) ;  /* 0x0000000000200947 */ /* 0x00dfea0003800000 */
[----:B------:R-:W-:Y:S02]  /*00a0*/  ULDC.64 UR4, c[0x0][0x198] ;  /* 0x0000660000047ab9 */ /* 0x000fe40000000a00 */
[----:B------:R-:W-:Y:S02]  /*00b0*/  UIADD3 UR6, UP0, UR4, 0xf0, URZ ;  /* 0x000000f004067890 */ /* 0x000fe4000ff1e03f */
[----:B------:R-:W-:Y:S02]  /*00c0*/  UIADD3 UR4, UP1, UR4, 0x1f0, URZ ;  /* 0x000001f004047890 */ /* 0x000fe4000ff3e03f */
[----:B------:R-:W-:Y:S02]  /*00d0*/  UIADD3.X UR7, URZ, UR5, URZ, UP0, !UPT ;  /* 0x000000053f077290 */ /* 0x000fe400087fe43f */
[----:B------:R-:W-:-:S07]  /*00e0*/  UIADD3.X UR5, URZ, UR5, URZ, UP1, !UPT ;  /* 0x000000053f057290 */ /* 0x000fce0008ffe43f */
[----:B------:R0:W-:Y:S02]  /*00f0*/  UTMACCTL.PF [UR6] ;  /* 0x00000000060079b9 */ /* 0x0001e40008040000 */
[----:B------:R0:W-:Y:S02]  /*0100*/  UTMACCTL.PF [UR4] ;  /* 0x00000000040079b9 */ /* 0x0001e40008040000 */
[----:B0-----:R-:W-:Y:S01]  /*0110*/  NOP ;  /* 0x0000000000007918 */ /* 0x001fe20000000000 */
.L_x_1:
[----:B------:R-:W-:Y:S05]  /*0120*/  BSYNC B0 ;  /* 0x0000000000007941 */ /* 0x000fea0003800000 */
.L_x_0:
[----:B------:R-:W0:Y:S02]  /*0130*/  SHFL.IDX PT, R2, R0, RZ, 0x1f ;  /* 0x00001fff00027589 */ /* 0x000e2400000e0000 */
[----:B0-----:R-:W-:-:S13]  /*0140*/  ISETP.NE.AND P0, PT, R2, RZ, PT ;  /* 0x000000ff0200720c */ /* 0x001fda0003f05270 */
[----:B------:R-:W-:Y:S05]  /*0150*/  @P0 BRA `(.L_x_2) ;  /* 0x0000000000d40947 */ /* 0x000fea0003800000 */
[----:B------:R-:W-:Y:S01]  /*0160*/  ELECT P0, URZ, PT ;  /* 0x00000000003f782f */ /* 0x000fe20003800000 */
[----:B------:R-:W-:-:S12]  /*0170*/  BSSY B0, `(.L_x_2) ;  /* 0x0000033000007945 */ /* 0x000fd80003800000 */
[----:B------:R-:W-:Y:S05]  /*0180*/  @!P0 BRA `(.L_x_3) ;  /* 0x0000000000c48947 */ /* 0x000fea0003800000 */
[----:B------:R-:W0:Y:S01]  /*0190*/  S2UR UR8, SR_CgaCtaId ;  /* 0x00000000000879c3 */ /* 0x000e220000008800 */
[----:B------:R-:W-:Y:S01]  /*01a0*/  UMOV UR4, 0x400 ;  /* 0x0000040000047882 */ /* 0x000fe20000000000 */
[----:B------:R-:W-:Y:S01]  /*01b0*/  UMOV UR5, 0x1 ;  /* 0x0000000100057882 */ /* 0x000fe20000000000 */
[----:B------:R-:W-:Y:S02]  /*01c0*/  UMOV UR6, 0x100 ;  /* 0x0000010000067882 */ /* 0x000fe40000000000 */
[----:B------:R-:W-:-:S04]  /*01d0*/  UIADD3 UR6, -UR6, 0x100000, URZ ;  /* 0x0010000006067890 */ /* 0x000fc8000fffe13f */
[----:B------:R-:W-:Y:S02]  /*01e0*/  USHF.L.U32 UR7, UR6, 0xb, URZ ;  /* 0x0000000b06077899 */ /* 0x000fe4000800063f */
[----:B------:R-:W-:Y:S02]  /*01f0*/  USHF.L.U32 UR6, UR6, 0x1, URZ ;  /* 0x0000000106067899 */ /* 0x000fe4000800063f */
[----:B0-----:R-:W-:Y:S02]  /*0200*/  ULEA UR8, UR8, UR4, 0x18 ;  /* 0x0000000408087291 */ /* 0x001fe4000f8ec03f */
[----:B------:R-:W-:-:S04]  /*0210*/  UIADD3 UR4, -UR5, 0x100000, URZ ;  /* 0x0010000005047890 */ /* 0x000fc8000fffe13f */
[----:B------:R-:W-:Y:S02]  /*0220*/  USHF.L.U32 UR5, UR4, 0xb, URZ ;  /* 0x0000000b04057899 */ /* 0x000fe4000800063f */
[----:B------:R-:W-:Y:S01]  /*0230*/  USHF.L.U32 UR4, UR4, 0x1, URZ ;  /* 0x0000000104047899 */ /* 0x000fe2000800063f */
[----:B------:R-:W0:Y:S11]  /*0240*/  FENCE.VIEW.ASYNC.S ;  /* 0x00000000000073c6 */ /* 0x000e360000000000 */
[----:B0-----:R0:W1:Y:S01]  /*0250*/  SYNCS.EXCH.64 URZ, [UR8], UR4 ;  /* 0x00000004083f75b2 */ /* 0x0010620008000100 */
[----:B------:R0:W2:Y:S01]  /*0260*/  SYNCS.EXCH.64 URZ, [UR8+0x90], UR6 ;  /* 0x00009006083f75b2 */ /* 0x0000a20008000100 */
[----:B------:R0:W3:Y:S01]  /*0270*/  SYNCS.EXCH.64 URZ, [UR8+0x8], UR4 ;  /* 0x00000804083f75b2 */ /* 0x0000e20008000100 */
[----:B------:R0:W4:Y:S01]  /*0280*/  SYNCS.EXCH.64 URZ, [UR8+0x98], UR6 ;  /* 0x00009806083f75b2 */ /* 0x0001220008000100 */
[----:B------:R0:W0:Y:S01]  /*0290*/  SYNCS.EXCH.64 URZ, [UR8+0x10], UR4 ;  /* 0x00001004083f75b2 */ /* 0x0000220008000100 */
        /* <DEDUP_REMOVED lines=31> */
[----:B-1234-:R-:W-:Y:S01]  /*0490*/  NOP ;  /* 0x0000000000007918 */ /* 0x01efe20000000000 */
.L_x_3:
[----:B0-----:R-:W-:Y:S05]  /*04a0*/  BSYNC B0 ;  /* 0x0000000000007941 */ /* 0x001fea0003800000 */
.L_x_2:
[----:B------:R-:W0:Y:S01]  /*04b0*/  SHFL.IDX PT, R0, R0, RZ, 0x1f ;  /* 0x00001fff00007589 */ /* 0x000e2200000e0000 */
[----:B------:R-:W-:Y:S01]  /*04c0*/  ELECT P0, URZ, PT ;  /* 0x00000000003f782f */ /* 0x000fe20003800000 */
[----:B------:R-:W1:Y:S01]  /*04d0*/  LDC R2, c[0x0][0x65c] ;  /* 0x00019700ff027b82 */ /* 0x000e620000000800 */
[----:B------:R-:W-:Y:S01]  /*04e0*/  SHF.R.S32.HI R6, RZ, 0x1f, R5 ;  /* 0x0000001fff067819 */ /* 0x000fe20000011405 */
[----:B------:R-:W2:Y:S01]  /*04f0*/  S2R R3, SR_CTAID.Y ;  /* 0x0000000000037919 */ /* 0x000ea20000002600 */
[----:B------:R-:W-:Y:S01]  /*0500*/  UMOV UR4, 0x20 ;  /* 0x0000002000047882 */ /* 0x000fe20000000000 */
[----:B------:R-:W-:Y:S01]  /*0510*/  ISETP.NE.AND P2, PT, R8, RZ, PT ;  /* 0x000000ff0800720c */ /* 0x000fe20003f45270 */
[----:B------:R-:W-:Y:S01]  /*0520*/  NOP ;  /* 0x0000000000007918 */ /* 0x000fe20000000000 */
[----:B------:R-:W3:Y:S01]  /*0530*/  S2R R4, SR_CTAID.X ;  /* 0x0000000000047919 */ /* 0x000ee20000002500 */
[----:B------:R-:W-:Y:S01]  /*0540*/  LEA.HI R6, R6, R5, RZ, 0x2 ;  /* 0x0000000506067211 */ /* 0x000fe200078f10ff */
[----:B------:R-:W-:Y:S01]  /*0550*/  NOP ;  /* 0x0000000000007918 */ /* 0x000fe20000000000 */
[----:B0-----:R-:W-:-:S02]  /*0560*/  ISETP.NE.OR P0, PT, R0, RZ, !P0 ;  /* 0x000000ff0000720c */ /* 0x001fc40004705670 */
[----:B-1----:R-:W-:-:S04]  /*0570*/  ISETP.NE.AND P3, PT, R2, 0x1, PT ;  /* 0x000000010200780c */ /* 0x002fc80003f65270 */
[----:B------:R-:W-:Y:S02]  /*0580*/  P2R R0, PR, RZ, 0x8 ;  /* 0x00000008ff007803 */ /* 0x000fe40000000000 */
[----:B------:R-:W-:-:S05]  /*0590*/  LOP3.LUT R0, R6, 0xfffffffc, RZ, 0xc0, !PT ;  /* 0xfffffffc06007812 */ /* 0x000fca00078ec0ff */
[----:B------:R-:W-:Y:S01]  /*05a0*/  VOTEU.ALL UP0, P0 ;  /* 0x00000000003f7886 */ /* 0x000fe20000000000 */
[----:B------:R-:W-:Y:S01]  /*05b0*/  IMAD.IADD R0, R5, 0x1, -R0 ;  /* 0x0000000105007824 */ /* 0x000fe200078e0a00 */
[----:B------:R-:W3:Y:S01]  /*05c0*/  @P3 LDC R17, c[0x0][0x10] ;  /* 0x00000400ff113b82 */ /* 0x000ee20000000800 */
[----:B------:R-:W-:Y:S01]  /*05d0*/  VOTEU.ALL UP1, P0 ;  /* 0x00000000003f7886 */ /* 0x000fe20000020000 */
[----:B--2---:R-:W-:Y:S01]  /*05e0*/  @P3 IMAD.MOV.U32 R6, RZ, RZ, R3 ;  /* 0x000000ffff063224 */ /* 0x004fe200078e0003 */
[----:B------:R-:W-:Y:S01]  /*05f0*/  @!UP0 UMOV UR6, 0x400 ;  /* 0x0000040000068882 */ /* 0x000fe20000000000 */
[----:B------:R-:W-:-:S04]  /*0600*/  @!UP0 UIADD3 UR4, -UR4, 0x100000, URZ ;  /* 0x0010000004048890 */ /* 0x000fc8000fffe13f */
[----:B------:R-:W-:Y:S02]  /*0610*/  @!UP0 USHF.L.U32 UR5, UR4, 0xb, URZ ;  /* 0x0000000b04058899 */ /* 0x000fe4000800063f */
[----:B------:R-:W-:Y:S01]  /*0620*/  @!UP0 USHF.L.U32 UR4, UR4, 0x1, URZ ;  /* 0x0000000104048899 */ /* 0x000fe2000800063f */
[----:B------:R-:W-:Y:S02]  /*0630*/  @P3 IMAD.MOV.U32 R7, RZ, RZ, RZ ;  /* 0x000000ffff073224 */ /* 0x000fe400078e00ff */
[----:B------:R-:W-:Y:S01]  /*0640*/  IMAD.MOV.U32 R5, RZ, RZ, RZ ;  /* 0x000000ffff057224 */ /* 0x000fe200078e00ff */
[----:B------:R-:W0:Y:S01]  /*0650*/  @!UP0 S2UR UR7, SR_CgaCtaId ;  /* 0x00000000000789c3 */ /* 0x000e220000008800 */
[----:B------:R-:W-:-:S07]  /*0660*/  @P3 IMAD.MOV.U32 R11, RZ, RZ, RZ ;  /* 0x000000ffff0b3224 */ /* 0x000fce00078e00ff */
[----:B------:R-:W1:Y:S01]  /*0670*/  @!P3 LDC R9, c[0x0][0xc] ;  /* 0x00000300ff09bb82 */ /* 0x000e620000000800 */
[----:B---3--:R-:W-:-:S04]  /*0680*/  @P3 IMAD.WIDE.U32 R16, R4, R17, R6 ;  /* 0x0000001104103225 */ /* 0x008fc800078e0006 */
[----:B------:R-:W-:Y:S01]  /*0690*/  @P3 IMAD.IADD R17, R17, 0x1, R11 ;  /* 0x0000000111113824 */ /* 0x000fe200078e020b */
[----:B0-----:R-:W-:Y:S01]  /*06a0*/  @!UP0 ULEA UR6, UR7, UR6, 0x18 ;  /* 0x0000000607068291 */ /* 0x001fe2000f8ec03f */
[----:B------:R-:W-:Y:S01]  /*06b0*/  VOTEU.ALL UP0, P0 ;  /* 0x00000000003f7886 */ /* 0x000fe20000000000 */
[----:B------:R-:W-:-:S04]  /*06c0*/  ISETP.NE.AND P0, PT, R0, 0x3, PT ;  /* 0x000000030000780c */ /* 0x000fc80003f05270 */
[----:B------:R-:W-:Y:S01]  /*06d0*/  ISETP.EQ.OR P0, PT, R0, RZ, !P0 ;  /* 0x000000ff0000720c */ /* 0x000fe20004702670 */
[----:B-1----:R-:W-:-:S03]  /*06e0*/  @!P3 IMAD.WIDE.U32 R6, R9, R3, R4 ;  /* 0x000000030906b225 */ /* 0x002fc600078e0004 */
[C---:B------:R-:W-:Y:S01]  /*06f0*/  ISETP.EQ.AND P0, PT, R8.reuse, RZ, P0 ;  /* 0x000000ff0800720c */ /* 0x040fe20000702270 */
[----:B------:R-:W-:Y:S01]  /*0700*/  VIADD R8, R8, 0xffffffff ;  /* 0xffffffff08087836 */ /* 0x000fe20000000000 */
[----:B------:R-:W0:Y:S02]  /*0710*/  FENCE.VIEW.ASYNC.S ;  /* 0x00000000000073c6 */ /* 0x000e240000000000 */
[----:B0-----:R0:W1:Y:S01]  /*0720*/  @!UP0 SYNCS.EXCH.64 URZ, [UR6+0x130], UR4 ;  /* 0x00013004063f85b2 */ /* 0x0010620008000100 */
[----:B------:R-:W-:Y:S01]  /*0730*/  @!P3 IMAD.MOV.U32 R16, RZ, RZ, R6 ;  /* 0x000000ffff10b224 */ /* 0x000fe200078e0006 */
[----:B------:R-:W-:Y:S01]  /*0740*/  SEL R19, RZ, 0x1, !P0 ;  /* 0x00000001ff137807 */ /* 0x000fe20004000000 */
[----:B------:R-:W-:Y:S01]  /*0750*/  @!P3 IMAD.MOV.U32 R17, RZ, RZ, R7 ;  /* 0x000000ffff11b224 */ /* 0x000fe200078e0007 */
[----:B------:R-:W-:-:S04]  /*0760*/  ISETP.GE.U32.AND P1, PT, R8, 0x2, PT ;  /* 0x000000020800780c */ /* 0x000fc80003f26070 */
[----:B------:R-:W-:Y:S01]  /*0770*/  SEL R19, R19, 0x2, P1 ;  /* 0x0000000213137807 */ /* 0x000fe20000800000 */
[----:B------:R0:W1:Y:S01]  /*0780*/  @!UP1 SYNCS.EXCH.64 URZ, [UR6+0x138], UR4 ;  /* 0x00013804063f95b2 */ /* 0x0000620008000100 */
[----:B------:R-:W-:Y:S01]  /*0790*/  NOP ;  /* 0x0000000000007918 */ /* 0x000fe20000000000 */
[----:B-1----:R-:W-:Y:S06]  /*07a0*/  BAR.SYNC.DEFER_BLOCKING 0x0 ;  /* 0x0000000000007b1d */ /* 0x002fec0000010000 */
[----:B------:R-:W-:Y:S05]  /*07b0*/  @!P2 BRA `(.L_x_4) ;  /* 0x0000003c0098a947 */ /* 0x000fea0003800000 */
[----:B------:R-:W-:-:S13]  /*07c0*/  ISETP.GT.U32.AND P0, PT, R8, 0x1, PT ;  /* 0x000000010800780c */ /* 0x000fda0003f04070 */
[----:B0-----:R-:W-:Y:S05]  /*07d0*/  @P0 EXIT ;  /* 0x000000000000094d */ /* 0x001fea0003800000 */
[----:B------:R-:W-:Y:S01]  /*07e0*/  ULDC.64 UR4, c[0x0][0x650] ;  /* 0x0001940000047ab9 */ /* 0x000fe20000000a00 */
[----:B------:R-:W-:Y:S01]  /*07f0*/  PRMT R0, RZ, 0x7610, R0 ;  /* 0x00007610ff007816 */ /* 0x000fe20000000000 */
[----:B------:R-:W-:Y:S01]  /*0800*/  IMAD.MOV.U32 R58, RZ, RZ, -0x1 ;  /* 0xffffffffff3a7424 */ /* 0x000fe200078e00ff */
[----:B------:R-:W-:Y:S01]  /*0810*/  ISETP.GE.U32.AND P0, PT, R16, UR4, PT ;  /* 0x0000000410007c0c */ /* 0x000fe2000bf06070 */
[----:B------:R-:W-:Y:S02]  /*0820*/  IMAD.MOV.U32 R59, RZ, RZ, -0x1 ;  /* 0xffffffffff3b7424 */ /* 0x000fe400078e00ff */
[----:B------:R-:W-:Y:S01]  /*0830*/  IMAD.MOV.U32 R57, RZ, RZ, -0x1 ;  /* 0xffffffffff397424 */ /* 0x000fe200078e00ff */
[----:B------:R-:W-:-:S13]  /*0840*/  ISETP.GE.U32.AND.EX P0, PT, R17, UR5, PT, P0 ;  /* 0x0000000511007c0c */ /* 0x000fda000bf06100 */
[----:B------:R-:W-:Y:S05]  /*0850*/  @P0 BRA `(.L_x_5) ;  /* 0x0000000400540947 */ /* 0x000fea0003800000 */
[----:B------:R-:W0:Y:S01]  /*0860*/  LDC.64 R14, c[0x0][0x628] ;  /* 0x00018a00ff0e7b82 */ /* 0x000e220000000a00 */
[----:B------:R-:W-:Y:S02]  /*0870*/  IMAD.MOV.U32 R6, RZ, RZ, R16 ;  /* 0x000000ffff067224 */ /* 0x000fe400078e0010 */
[----:B------:R-:W-:-:S05]  /*0880*/  IMAD.MOV.U32 R7, RZ, RZ, R17 ;  /* 0x000000ffff077224 */ /* 0x000fca00078e0011 */
[----:B------:R-:W1:Y:S08]  /*0890*/  LDC R0, c[0x0][0x630] ;  /* 0x00018c00ff007b82 */ /* 0x000e700000000800 */
[----:B------:R-:W2:Y:S01]  /*08a0*/  LDC.64 R20, c[0x0][0x620] ;  /* 0x00018800ff147b82 */ /* 0x000ea20000000a00 */
[----:B0-----:R-:W-:-:S04]  /*08b0*/  ISETP.NE.U32.AND P0, PT, R14, RZ, PT ;  /* 0x000000ff0e00720c */ /* 0x001fc80003f05070 */
[----:B------:R-:W-:-:S13]  /*08c0*/  ISETP.NE.AND.EX P0, PT, R15, RZ, PT, P0 ;  /* 0x000000ff0f00720c */ /* 0x000fda0003f05300 */
[----:B-12---:R-:W-:Y:S05]  /*08d0*/  @!P0 BRA `(.L_x_6) ;  /* 0x0000000000288947 */ /* 0x006fea0003800000 */
[----:B------:R-:W0:Y:S02]  /*08e0*/  LDC R11, c[0x0][0x634] ;  /* 0x00018d00ff0b7b82 */ /* 0x000e240000000800 */
[----:B0-----:R-:W-:-:S05]  /*08f0*/  IADD3 R11, P0, R16, R11, RZ ;  /* 0x0000000b100b7210 */ /* 0x001fca0007f1e0ff */
[----:B------:R-:W-:-:S04]  /*0900*/  IMAD.X R13, RZ, RZ, R17, P0 ;  /* 0x000000ffff0d7224 */ /* 0x000fc800000e0611 */
[----:B------:R-:W-:-:S04]  /*0910*/  IMAD.WIDE.U32 R6, R13, R14, RZ ;  /* 0x0000000e0d067225 */ /* 0x000fc800078e00ff */
[----:B------:R-:W-:-:S04]  /*0920*/  IMAD.WIDE.U32 R8, P0, R11, R15, R6 ;  /* 0x0000000f0b087225 */ /* 0x000fc80007800006 */
[----:B------:R-:W-:-:S04]  /*0930*/  IMAD.WIDE.U32 R6, R11, R14, RZ ;  /* 0x0000000e0b067225 */ /* 0x000fc800078e00ff */
[----:B------:R-:W-:Y:S01]  /*0940*/  IMAD.X R11, RZ, RZ, RZ, P0 ;  /* 0x000000ffff0b7224 */ /* 0x000fe200000e06ff */
[----:B------:R-:W-:Y:S01]  /*0950*/  IADD3 RZ, P0, R7, R8, RZ ;  /* 0x0000000807ff7210 */ /* 0x000fe20007f1e0ff */
[----:B------:R-:W-:-:S04]  /*0960*/  IMAD.MOV.U32 R10, RZ, RZ, R9 ;  /* 0x000000ffff0a7224 */ /* 0x000fc800078e0009 */
[----:B------:R-:W-:-:S08]  /*0970*/  IMAD.WIDE.U32.X R6, R13, R15, R10, P0 ;  /* 0x0000000f0d067225 */ /* 0x000fd000000e040a */
.L_x_6:
[-CC-:B------:R-:W-:Y:S01]  /*0980*/  SHF.R.U64 R57, R6, R0.reuse, R7.reuse ;  /* 0x0000000006397219 */ /* 0x180fe20000001207 */
[----:B------:R-:W0:Y:S01]  /*0990*/  LDC R10, c[0x0][0x618] ;  /* 0x00018600ff0a7b82 */ /* 0x000e220000000800 */
[----:B------:R-:W-:Y:S01]  /*09a0*/  SHF.R.U32.HI R5, RZ, R0, R7 ;  /* 0x00000000ff057219 */ /* 0x000fe20000011607 */
[----:B------:R-:W-:Y:S01]  /*09b0*/  ULDC UR4, c[0x0][0x150] ;  /* 0x0000540000047ab9 */ /* 0x000fe20000000800 */
[----:B------:R-:W-:Y:S02]  /*09c0*/  IADD3 R9, P0, RZ, -R57, RZ ;  /* 0x80000039ff097210 */ /* 0x000fe40007f1e0ff */
[----:B------:R-:W-:-:S03]  /*09d0*/  I2FP.F32.U32 R0, R4 ;  /* 0x0000000400007245 */ /* 0x000fc60000201000 */
[----:B------:R-:W1:Y:S01]  /*09e0*/  LDC.64 R28, c[0x0][0x640] ;  /* 0x00019000ff1c7b82 */ /* 0x000e620000000a00 */
[----:B------:R-:W-:Y:S02]  /*09f0*/  IMAD.X R11, RZ, RZ, ~R5, P0 ;  /* 0x000000ffff0b7224 */ /* 0x000fe400000e0e05 */
[----:B------:R-:W-:Y:S01]  /*0a00*/  FMUL R0, R0, UR4 ;  /* 0x0000000400007c20 */ /* 0x000fe20008400000 */
[----:B------:R-:W-:Y:S01]  /*0a10*/  IMAD.WIDE.U32 R6, R9, R20, R16 ;  /* 0x0000001409067225 */ /* 0x000fe200078e0010 */
[----:B------:R-:W-:-:S03]  /*0a20*/  ULDC UR4, c[0x0][0x154] ;  /* 0x0000550000047ab9 */ /* 0x000fc60000000800 */
[----:B------:R-:W-:Y:S01]  /*0a30*/  IMAD R8, R11, R20, RZ ;  /* 0x000000140b087224 */ /* 0x000fe200078e02ff */
[----:B------:R-:W2:Y:S01]  /*0a40*/  LDC R5, c[0x0][0x144] ;  /* 0x00005100ff057b82 */ /* 0x000ea20000000800 */
[----:B------:R-:W3:Y:S02]  /*0a50*/  F2I.U32.TRUNC.NTZ R0, R0 ;  /* 0x0000000000007305 */ /* 0x000ee4000020f000 */
[----:B------:R-:W-:-:S04]  /*0a60*/  IMAD R9, R9, R21, R8 ;  /* 0x0000001509097224 */ /* 0x000fc800078e0208 */
[----:B------:R-:W-:Y:S01]  /*0a70*/  IMAD.IADD R7, R7, 0x1, R9 ;  /* 0x0000000107077824 */ /* 0x000fe200078e0209 */
[----:B------:R-:W4:Y:S01]  /*0a80*/  LDC R12, c[0x0][0x608] ;  /* 0x00018200ff0c7b82 */ /* 0x000f220000000800 */
[----:B------:R-:W-:-:S03]  /*0a90*/  IMAD.MOV.U32 R9, RZ, RZ, -0x1 ;  /* 0xffffffffff097424 */ /* 0x000fc600078e00ff */
[-CC-:B0-----:R-:W-:Y:S02]  /*0aa0*/  SHF.R.U64 R20, R6, R10.reuse, R7.reuse ;  /* 0x0000000a06147219 */ /* 0x181fe40000001207 */
[----:B------:R-:W-:Y:S02]  /*0ab0*/  I2FP.F32.U32 R6, R3 ;  /* 0x0000000300067245 */ /* 0x000fe40000201000 */
[----:B------:R-:W0:Y:S01]  /*0ac0*/  LDC R26, c[0x0][0x658] ;  /* 0x00019600ff1a7b82 */ /* 0x000e220000000800 */
[----:B-1----:R-:W-:Y:S01]  /*0ad0*/  ISETP.NE.U32.AND P0, PT, R28, RZ, PT ;  /* 0x000000ff1c00720c */ /* 0x002fe20003f05070 */
[----:B---3--:R-:W-:Y:S01]  /*0ae0*/  IMAD.MOV R8, RZ, RZ, -R0 ;  /* 0x000000ffff087224 */ /* 0x008fe200078e0a00 */
[----:B------:R-:W-:Y:S01]  /*0af0*/  SHF.R.U32.HI R7, RZ, R10, R7 ;  /* 0x0000000aff077219 */ /* 0x000fe20000011607 */
[----:B------:R-:W-:Y:S01]  /*0b00*/  FMUL R6, R6, UR4 ;  /* 0x0000000406067c20 */ /* 0x000fe20008400000 */
[----:B------:R-:W-:-:S03]  /*0b10*/  ISETP.NE.AND.EX P0, PT, R29, RZ, PT, P0 ;  /* 0x000000ff1d00720c */ /* 0x000fc60003f05300 */
[----:B------:R-:W1:Y:S01]  /*0b20*/  LDC R14, c[0x0][0x148] ;  /* 0x00005200ff0e7b82 */ /* 0x000e620000000800 */
[----:B--2---:R-:W-:-:S07]  /*0b30*/  IMAD R0, R5, R8, R4 ;  /* 0x0000000805007224 */ /* 0x004fce00078e0204 */
[----:B------:R-:W2:Y:S01]  /*0b40*/  LDC R24, c[0x0][0x600] ;  /* 0x00018000ff187b82 */ /* 0x000ea20000000800 */
[-CC-:B----4-:R-:W-:Y:S02]  /*0b50*/  SHF.R.U64 R30, R20, R12.reuse, R7.reuse ;  /* 0x0000000c141e7219 */ /* 0x190fe40000001207 */
[----:B------:R-:W-:Y:S01]  /*0b60*/  SHF.R.U32.HI R5, RZ, R12, R7 ;  /* 0x0000000cff057219 */ /* 0x000fe20000011607 */
[----:B------:R-:W-:Y:S01]  /*0b70*/  IMAD.MOV.U32 R7, RZ, RZ, 0x1 ;  /* 0x00000001ff077424 */ /* 0x000fe200078e00ff */
[----:B------:R3:W4:Y:S03]  /*0b80*/  F2I.U32.TRUNC.NTZ R12, R6 ;  /* 0x00000006000c7305 */ /* 0x000726000020f000 */
[----:B------:R-:W1:Y:S01]  /*0b90*/  LDC R15, c[0x0][0x648] ;  /* 0x00019200ff0f7b82 */ /* 0x000e620000000800 */
[-C--:B0-----:R-:W-:Y:S02]  /*0ba0*/  SHF.L.U32 R4, R9, R26.reuse, RZ ;  /* 0x0000001a09047219 */ /* 0x081fe400000006ff */
[----:B------:R-:W-:-:S02]  /*0bb0*/  SHF.R.U64 R32, R30, R26, R5 ;  /* 0x0000001a1e207219 */ /* 0x000fc40000001205 */
[----:B------:R-:W-:Y:S02]  /*0bc0*/  LOP3.LUT R11, RZ, R4, RZ, 0x33, !PT ;  /* 0x00000004ff0b7212 */ /* 0x000fe400078e33ff */
[-C--:B------:R-:W-:Y:S01]  /*0bd0*/  SHF.R.U32.HI R5, RZ, R26.reuse, R5 ;  /* 0x0000001aff057219 */ /* 0x080fe20000011605 */
[----:B------:R-:W0:Y:S01]  /*0be0*/  LDC R21, c[0x0][0x638] ;  /* 0x00018e00ff157b82 */ /* 0x000e220000000800 */
[----:B------:R-:W-:Y:S01]  /*0bf0*/  SHF.L.U32 R10, R7, R26, RZ ;  /* 0x0000001a070a7219 */ /* 0x000fe200000006ff */
[----:B------:R-:W-:-:S06]  /*0c00*/  IMAD.MOV.U32 R4, RZ, RZ, R32 ;  /* 0x000000ffff047224 */ /* 0x000fcc00078e0020 */
[----:B------:R-:W0:Y:S01]  /*0c10*/  LDC R58, c[0x0][0x610] ;  /* 0x00018400ff3a7b82 */ /* 0x000e220000000800 */
[----:B---34-:R-:W-:Y:S05]  /*0c20*/  @!P0 BRA `(.L_x_7) ;  /* 0x0000000000288947 */ /* 0x018fea0003800000 */
[----:B------:R-:W3:Y:S02]  /*0c30*/  LDC R9, c[0x0][0x64c] ;  /* 0x00019300ff097b82 */ /* 0x000ee40000000800 */
[----:B---3--:R-:W-:-:S05]  /*0c40*/  IADD3 R9, P0, R32, R9, RZ ;  /* 0x0000000920097210 */ /* 0x008fca0007f1e0ff */
        /* <DEDUP_REMOVED lines=8> */
.L_x_7:
[----:B-1----:R-:W-:Y:S01]  /*0cd0*/  SHF.R.U64 R4, R4, R15, R5 ;  /* 0x0000000f04047219 */ /* 0x002fe20000001205 */
[----:B--2---:R-:W-:Y:S01]  /*0ce0*/  VIADD R5, R24, 0xffffffff ;  /* 0xffffffff18057836 */ /* 0x004fe20000000000 */
[----:B------:R-:W-:Y:S01]  /*0cf0*/  LOP3.LUT R11, R30, R11, RZ, 0xc0, !PT ;  /* 0x0000000b1e0b7212 */ /* 0x000fe200078ec0ff */
[----:B------:R-:W-:Y:S02]  /*0d00*/  IMAD.MOV R12, RZ, RZ, -R12 ;  /* 0x000000ffff0c7224 */ /* 0x000fe400078e0a0c */
[----:B------:R-:W-:Y:S01]  /*0d10*/  IMAD.MOV R6, RZ, RZ, -R4 ;  /* 0x000000ffff067224 */ /* 0x000fe200078e0a04 */
[----:B------:R-:W-:Y:S01]  /*0d20*/  LOP3.LUT R5, R20, R5, RZ, 0xc0, !PT ;  /* 0x0000000514057212 */ /* 0x000fe200078ec0ff */
[----:B------:R-:W-:Y:S02]  /*0d30*/  @P3 IMAD R0, R14, R12, R3 ;  /* 0x0000000c0e003224 */ /* 0x000fe400078e0203 */
[----:B------:R-:W-:Y:S02]  /*0d40*/  IMAD R11, R10, R4, R11 ;  /* 0x000000040a0b7224 */ /* 0x000fe400078e020b */
[----:B0-----:R-:W-:-:S02]  /*0d50*/  IMAD R3, R6, R21, R32 ;  /* 0x0000001506037224 */ /* 0x001fc400078e0220 */
[----:B------:R-:W-:Y:S02]  /*0d60*/  IMAD R58, R11, R58, R0 ;  /* 0x0000003a0b3a7224 */ /* 0x000fe400078e0200 */
[----:B------:R-:W-:Y:S02]  /*0d70*/  IMAD R3, R3, R24, R5 ;  /* 0x0000001803037224 */ /* 0x000fe400078e0205 */
[----:B------:R-:W-:-:S03]  /*0d80*/  IMAD.MOV.U32 R0, RZ, RZ, 0x1 ;  /* 0x00000001ff007424 */ /* 0x000fc600078e00ff */
[----:B------:R-:W-:Y:S02]  /*0d90*/  SEL R59, R3, R58, !P3 ;  /* 0x0000003a033b7207 */ /* 0x000fe40005800000 */
[----:B------:R-:W-:-:S07]  /*0da0*/  SEL R58, R58, R3, !P3 ;  /* 0x000000033a3a7207 */ /* 0x000fce0005800000 */
.L_x_5:
[----:B------:R-:W-:-:S08]  /*0db0*/  NOP ;  /* 0x0000000000007918 */ /* 0x000fd00000000000 */
[----:B------:R-:W0:Y:S02]  /*0dc0*/  USETMAXREG.TRY_ALLOC.CTAPOOL UP0, 0xe8 ;  /* 0x000000e8000079c8 */ /* 0x000e240008000600 */
[----:B0-----:R-:W-:-:S13]  /*0dd0*/  PLOP3.LUT P0, PT, PT, PT, UP0, 0x80, 0x0 ;  /* 0x000000000000781c */ /* 0x001fda0003f0f008 */
[----:B------:R-:W-:Y:S05]  /*0de0*/  @!P0 BRA `(.L_x_5) ;  /* 0xfffffffc00f08947 */ /* 0x000fea000383ffff */
[----:B------:R-:W-:Y:S01]  /*0df0*/  ULDC.64 UR4, c[0x0][0x598] ;  /* 0x0001660000047ab9 */ /* 0x000fe20000000a00 */
[----:B------:R-:W-:Y:S01]  /*0e00*/  ULDC.64 UR36, c[0x0][0x208] ;  /* 0x0000820000247ab9 */ /* 0x000fe20000000a00 */
[----:B------:R-:W-:-:S04]  /*0e10*/  ISETP.NE.U32.AND P0, PT, RZ, UR4, PT ;  /* 0x00000004ff007c0c */ /* 0x000fc8000bf05070 */
[----:B------:R-:W-:-:S13]  /*0e20*/  ISETP.NE.AND.EX P0, PT, RZ, UR5, PT, P0 ;  /* 0x00000005ff007c0c */ /* 0x000fda000bf05300 */
[----:B------:R-:W-:Y:S05]  /*0e30*/  @!P0 BRA `(.L_x_8) ;  /* 0x00000000001c8947 */ /* 0x000fea0003800000 */
[----:B------:R-:W0:Y:S02]  /*0e40*/  LDC.64 R4, c[0x0][0x598] ;  /* 0x00016600ff047b82 */ /* 0x000e240000000a00 */
[----:B0-----:R-:W2:Y:S02]  /*0e50*/  LDG.E.64 R4, desc[UR36][R4.64] ;  /* 0x0000002404047981 */ /* 0x001ea4000c1e1b00 */
[----:B--2---:R-:W-:-:S04]  /*0e60*/  ISETP.NE.U32.AND P0, PT, R4, RZ, PT ;  /* 0x000000ff0400720c */ /* 0x004fc80003f05070 */
[----:B------:R-:W-:-:S13]  /*0e70*/  ISETP.NE.AND.EX P0, PT, R5, RZ, PT, P0 ;  /* 0x000000ff0500720c */ /* 0x000fda0003f05300 */
[----:B------:R-:W-:Y:S05]  /*0e80*/  @!P0 BRA `(.L_x_8) ;  /* 0x0000000000088947 */ /* 0x000fea0003800000 */
[----:B------:R0:W5:Y:S01]  /*0e90*/  LD.E R23, desc[UR36][R4.64] ;  /* 0x0000002404177980 */ /* 0x000162000c101900 */
[----:B------:R-:W-:Y:S05]  /*0ea0*/  BRA `(.L_x_9) ;  /* 0x0000000000247947 */ /* 0x000fea0003800000 */
.L_x_8:
[----:B------:R-:W-:Y:S02]  /*0eb0*/  ULDC.64 UR4, c[0x0][0x588] ;  /* 0x0001620000047ab9 */ /* 0x000fe40000000a00 */
[----:B------:R-:W-:-:S04]  /*0ec0*/  ISETP.NE.U32.AND P0, PT, RZ, UR4, PT ;  /* 0x00000004ff007c0c */ /* 0x000fc8000bf05070 */
[----:B------:R-:W-:-:S13]  /*0ed0*/  ISETP.NE.AND.EX P0, PT, RZ, UR5, PT, P0 ;  /* 0x00000005ff007c0c */ /* 0x000fda000bf05300 */
[----:B------:R-:W-:Y:S05]  /*0ee0*/  @!P0 BRA `(.L_x_10) ;  /* 0x00000000000c8947 */ /* 0x000fea0003800000 */
[----:B------:R-:W0:Y:S02]  /*0ef0*/  LDC.64 R4, c[0x0][0x588] ;  /* 0x00016200ff047b82 */ /* 0x000e240000000a00 */
[----:B0-----:R1:W5:Y:S01]  /*0f00*/  LDG.E R23, desc[UR36][R4.64] ;  /* 0x0000002404177981 */ /* 0x001362000c1e1900 */
[----:B------:R-:W-:Y:S05]  /*0f10*/  BRA `(.L_x_9) ;  /* 0x0000000000087947 */ /* 0x000fea0003800000 */
.L_x_10:
[----:B------:R-:W-:Y:S02]  /*0f20*/  ULDC UR4, c[0x0][0x580] ;  /* 0x0001600000047ab9 */ /* 0x000fe40000000800 */
[----:B------:R-:W-:-:S07]  /*0f30*/  IMAD.U32 R23, RZ, RZ, UR4 ;  /* 0x00000004ff177e24 */ /* 0x000fce000f8e00ff */
.L_x_9:
[----:B------:R-:W-:Y:S02]  /*0f40*/  ULDC.64 UR4, c[0x0][0x5a0] ;  /* 0x0001680000047ab9 */ /* 0x000fe40000000a00 */
[----:B------:R-:W-:-:S04]  /*0f50*/  ISETP.NE.U32.AND P0, PT, RZ, UR4, PT ;  /* 0x00000004ff007c0c */ /* 0x000fc8000bf05070 */
[----:B------:R-:W-:-:S13]  /*0f60*/  ISETP.NE.AND.EX P0, PT, RZ, UR5, PT, P0 ;  /* 0x00000005ff007c0c */ /* 0x000fda000bf05300 */
[----:B------:R-:W-:Y:S05]  /*0f70*/  @!P0 BRA `(.L_x_11) ;  /* 0x00000000001c8947 */ /* 0x000fea0003800000 */
[----:B01----:R-:W0:Y:S02]  /*0f80*/  LDC.64 R4, c[0x0][0x5a0] ;  /* 0x00016800ff047b82 */ /* 0x003e240000000a00 */
[----:B0-----:R-:W2:Y:S02]  /*0f90*/  LDG.E.64 R4, desc[UR36][R4.64] ;  /* 0x0000002404047981 */ /* 0x001ea4000c1e1b00 */
[----:B--2---:R-:W-:-:S04]  /*0fa0*/  ISETP.NE.U32.AND P0, PT, R4, RZ, PT ;  /* 0x000000ff0400720c */ /* 0x004fc80003f05070 */
[----:B------:R-:W-:-:S13]  /*0fb0*/  ISETP.NE.AND.EX P0, PT, R5, RZ, PT, P0 ;  /* 0x000000ff0500720c */ /* 0x000fda0003f05300 */
[----:B------:R-:W-:Y:S05]  /*0fc0*/  @!P0 BRA `(.L_x_11) ;  /* 0x0000000000088947 */ /* 0x000fea0003800000 */
[----:B------:R0:W5:Y:S01]  /*0fd0*/  LD.E R56, desc[UR36][R4.64] ;  /* 0x0000002404387980 */ /* 0x000162000c101900 */
[----:B------:R-:W-:Y:S05]  /*0fe0*/  BRA `(.L_x_12) ;  /* 0x0000000000247947 */ /* 0x000fea0003800000 */
.L_x_11:
[----:B------:R-:W-:Y:S02]  /*0ff0*/  ULDC.64 UR4, c[0x0][0x590] ;  /* 0x0001640000047ab9 */ /* 0x000fe40000000a00 */
[----:B------:R-:W-:-:S04]  /*1000*/  ISETP.NE.U32.AND P0, PT, RZ, UR4, PT ;  /* 0x00000004ff007c0c */ /* 0x000fc8000bf05070 */
[----:B------:R-:W-:-:S13]  /*1010*/  ISETP.NE.AND.EX P0, PT, RZ, UR5, PT, P0 ;  /* 0x00000005ff007c0c */ /* 0x000fda000bf05300 */
[----:B------:R-:W-:Y:S05]  /*1020*/  @!P0 BRA `(.L_x_13) ;  /* 0x00000000000c8947 */ /* 0x000fea0003800000 */
[----:B01----:R-:W0:Y:S02]  /*1030*/  LDC.64 R4, c[0x0][0x590] ;  /* 0x00016400ff047b82 */ /* 0x003e240000000a00 */
[----:B0-----:R1:W5:Y:S01]  /*1040*/  LDG.E R56, desc[UR36][R4.64] ;  /* 0x0000002404387981 */ /* 0x001362000c1e1900 */
[----:B------:R-:W-:Y:S05]  /*1050*/  BRA `(.L_x_12) ;  /* 0x0000000000087947 */ /* 0x000fea0003800000 */
.L_x_13:
[----:B------:R-:W-:Y:S02]  /*1060*/  ULDC UR4, c[0x0][0x584] ;  /* 0x0001610000047ab9 */ /* 0x000fe40000000800 */
[----:B------:R-:W-:-:S07]  /*1070*/  IMAD.U32 R56, RZ, RZ, UR4 ;  /* 0x00000004ff387e24 */ /* 0x000fce000f8e00ff */
.L_x_12:
[----:B------:R-:W-:-:S13]  /*1080*/  LOP3.LUT P0, RZ, R0, 0xff, RZ, 0xc0, !PT ;  /* 0x000000ff00ff7812 */ /* 0x000fda000780c0ff */
[----:B------:R-:W-:Y:S05]  /*1090*/  @!P0 EXIT ;  /* 0x000000000000894d */ /* 0x000fea0003800000 */
[----:B------:R-:W-:Y:S01]  /*10a0*/  ULDC UR4, c[0x0][0x28c] ;  /* 0x0000a30000047ab9 */ /* 0x000fe20000000800 */
[----:B------:R-:W-:Y:S01]  /*10b0*/  LOP3.LUT R62, R19, 0x1, RZ, 0xfc, !PT ;  /* 0x00000001133e7812 */ /* 0x000fe200078efcff */
[----:B------:R-:W-:Y:S01]  /*10c0*/  UIADD3 UR4, UR4, 0x1f, URZ ;  /* 0x0000001f04047890 */ /* 0x000fe2000fffe03f */
[----:B------:R-:W-:Y:S01]  /*10d0*/  UMOV UR38, URZ ;  /* 0x0000003f00267c82 */ /* 0x000fe20008000000 */
[----:B------:R-:W-:Y:S02]  /*10e0*/  UMOV UR39, URZ ;  /* 0x0000003f00277c82 */ /* 0x000fe40008000000 */
[----:B------:R-:W-:-:S04]  /*10f0*/  USHF.R.S32.HI UR5, URZ, 0x1f, UR4 ;  /* 0x0000001f3f057899 */ /* 0x000fc80008011404 */
[----:B------:R-:W-:-:S04]  /*1100*/  ULEA.HI UR5, UR5, UR4, URZ, 0x5 ;  /* 0x0000000405057291 */ /* 0x000fc8000f8f283f */
[----:B------:R-:W-:-:S12]  /*1110*/  USHF.R.S32.HI UR40, URZ, 0x5, UR5 ;  /* 0x000000053f287899 */ /* 0x000fd80008011405 */
.L_x_95:
[----:B------:R-:W-:Y:S01]  /*1120*/  LOP3.LUT R0, R18, 0x80, RZ, 0xc0, !PT ;  /* 0x0000008012007812 */ /* 0x000fe200078ec0ff */
[----:B--2---:R-:W2:Y:S01]  /*1130*/  S2UR UR7, SR_CgaCtaId ;  /* 0x00000000000779c3 */ /* 0x004ea20000008800 */
[----:B------:R-:W-:Y:S02]  /*1140*/  UMOV UR6, 0x400 ;  /* 0x0000040000067882 */ /* 0x000fe40000000000 */
[----:B------:R-:W-:-:S06]  /*1150*/  SHF.R.U32.HI R0, RZ, 0x7, R0 ;  /* 0x00000007ff007819 */ /* 0x000fcc0000011600 */
[----:B---3--:R-:W3:Y:S01]  /*1160*/  SHFL.IDX PT, R0, R0, RZ, 0x1f ;  /* 0x00001fff00007589 */ /* 0x008ee200000e0000 */
[----:B--2---:R-:W-:Y:S01]  /*1170*/  ULEA UR42, UR7, UR6, 0x18 ;  /* 0x00000006072a7291 */ /* 0x004fe2000f8ec03f */
[----:B---3--:R-:W-:-:S13]  /*1180*/  R2UR UR4, R0 ;  /* 0x00000000000472ca */ /* 0x008fda00000e0000 */
[----:B------:R-:W-:-:S04]  /*1190*/  ULEA.HI UR5, UR4, UR4, URZ, 0x1 ;  /* 0x0000000404057291 */ /* 0x000fc8000f8f083f */
[----:B------:R-:W-:-:S04]  /*11a0*/  ULOP3.LUT UR5, UR5, 0xffffe, URZ, 0xc0, !UPT ;  /* 0x000ffffe05057892 */ /* 0x000fc8000f8ec03f */
[----:B------:R-:W-:-:S03]  /*11b0*/  UIADD3 UR5, UR4, -UR5, URZ ;  /* 0x8000000504057290 */ /* 0x000fc6000fffe03f */
[----:B------:R-:W-:Y:S01]  /*11c0*/  ULDC UR4, c[0x0][0x28c] ;  /* 0x0000a30000047ab9 */ /* 0x000fe20000000800 */
[----:B------:R-:W-:Y:S01]  /*11d0*/  ULEA UR5, UR5, UR42, 0xc ;  /* 0x0000002a05057291 */ /* 0x000fe2000f8e603f */
[----:B------:R-:W-:-:S03]  /*11e0*/  ISETP.LT.AND P0, PT, RZ, UR4, PT ;  /* 0x00000004ff007c0c */ /* 0x000fc6000bf01270 */
[----:B------:R-:W-:-:S04]  /*11f0*/  UIADD3 UR5, UR5, 0x200, URZ ;  /* 0x0000020005057890 */ /* 0x000fc8000fffe03f */
[----:B------:R-:W-:-:S04]  /*1200*/  USHF.R.U32.HI UR5, URZ, 0x4, UR5 ;  /* 0x000000043f057899 */ /* 0x000fc80008011605 */
[----:B------:R-:W-:Y:S02]  /*1210*/  ULOP3.LUT UR41, UR5, 0x3fff, URZ, 0xc0, !UPT ;  /* 0x00003fff05297892 */ /* 0x000fe4000f8ec03f */
[----:B-1--45:R-:W-:Y:S10]  /*1220*/  @P0 BRA `(.L_x_14) ;  /* 0x0000000000400947 */ /* 0x032ff40003800000 */
[----:B------:R-:W-:Y:S01]  /*1230*/  MOV R0, 0x0 ;  /* 0x0000000000007802 */ /* 0x000fe20000000f00 */
[----:B------:R-:W-:Y:S01]  /*1240*/  ULDC.64 UR4, c[0x4][0x68] ;  /* 0x01001a0000047ab9 */ /* 0x000fe20000000a00 */
[----:B------:R-:W-:Y:S01]  /*1250*/  ULDC.64 UR6, c[0x4][0x8] ;  /* 0x0100020000067ab9 */ /* 0x000fe20000000a00 */
[----:B01----:R-:W-:Y:S01]  /*1260*/  IMAD.U32 R4, RZ, RZ, UR4 ;  /* 0x00000004ff047e24 */ /* 0x003fe2000f8e00ff */
[----:B------:R0:W1:Y:S01]  /*1270*/  LDC.64 R14, c[0x4][R0] ;  /* 0x01000000000e7b82 */ /* 0x0000620000000a00 */
[----:B------:R-:W-:Y:S01]  /*1280*/  IMAD.U32 R5, RZ, RZ, UR5 ;  /* 0x00000005ff057e24 */ /* 0x000fe2000f8e00ff */
[----:B------:R-:W-:Y:S01]  /*1290*/  ULDC.64 UR4, c[0x4][0x70] ;  /* 0x01001c0000047ab9 */ /* 0x000fe20000000a00 */
[----:B------:R-:W-:Y:S02]  /*12a0*/  IMAD.U32 R10, RZ, RZ, UR6 ;  /* 0x00000006ff0a7e24 */ /* 0x000fe4000f8e00ff */
[----:B------:R-:W-:Y:S02]  /*12b0*/  IMAD.U32 R6, RZ, RZ, UR4 ;  /* 0x00000004ff067e24 */ /* 0x000fe4000f8e00ff */
[----:B------:R-:W-:-:S02]  /*12c0*/  IMAD.U32 R7, RZ, RZ, UR5 ;  /* 0x00000005ff077e24 */ /* 0x000fc4000f8e00ff */
[----:B------:R-:W-:Y:S02]  /*12d0*/  IMAD.U32 R11, RZ, RZ, UR7 ;  /* 0x00000007ff0b7e24 */ /* 0x000fe4000f8e00ff */
[----:B------:R-:W-:Y:S02]  /*12e0*/  IMAD.MOV.U32 R8, RZ, RZ, 0x1e1 ;  /* 0x000001e1ff087424 */ /* 0x000fe400078e00ff */
[----:B------:R-:W-:Y:S02]  /*12f0*/  IMAD.MOV.U32 R12, RZ, RZ, 0x1 ;  /* 0x00000001ff0c7424 */ /* 0x000fe400078e00ff */
[----:B0-----:R-:W-:-:S07]  /*1300*/  IMAD.MOV.U32 R13, RZ, RZ, RZ ;  /* 0x000000ffff0d7224 */ /* 0x001fce00078e00ff */
[----:B------:R-:W-:-:S07]  /*1310*/  LEPC R20, `(.L_x_14) ;  /* 0x000000001014794e */ /* 0x000fce0000000000 */
[----:B-1---5:R-:W-:Y:S05]  /*1320*/  CALL.ABS.NOINC R14 ;  /* 0x000000000e007343 */ /* 0x022fea0003c00000 */
.L_x_14:
[----:B------:R-:W-:-:S13]  /*1330*/  ISETP.NE.AND P0, PT, R62, 0x3, PT ;  /* 0x000000033e00780c */ /* 0x000fda0003f05270 */
[----:B------:R-:W-:Y:S05]  /*1340*/  @!P0 BRA `(.L_x_15) ;  /* 0x0000000000048947 */ /* 0x000fea0003800000 */
[----:B------:R-:W-:Y:S01]  /*1350*/  BPT.TRAP 0x1 ;  /* 0x000000040000795c */ /* 0x000fe20000300000 */
.L_x_15:
[----:B------:R-:W-:Y:S02]  /*1360*/  IMAD.U32 R3, RZ, RZ, UR39 ;  /* 0x00000027ff037e24 */ /* 0x000fe4000f8e00ff */
[----:B------:R-:W-:-:S03]  /*1370*/  IMAD.U32 R0, RZ, RZ, UR38 ;  /* 0x00000026ff007e24 */ /* 0x000fc6000f8e00ff */
[----:B------:R-:W-:Y:S02]  /*1380*/  LEA R3, R3, UR42, 0x3 ;  /* 0x0000002a03037c11 */ /* 0x000fe4000f8e18ff */
[----:B------:R-:W-:-:S04]  /*1390*/  SHF.L.U32 R0, R0, 0x1f, RZ ;  /* 0x0000001f00007819 */ /* 0x000fc800000006ff */
[----:B------:R2:W3:Y:S01]  /*13a0*/  SYNCS.PHASECHK.TRANS64.TRYWAIT P1, [R3+URZ], R0 ;  /* 0x00000000030075a7 */ /* 0x0004e2000802017f */
[----:B------:R-:W-:Y:S05]  /*13b0*/  @!P0 BRA `(.L_x_16) ;  /* 0x0000000000048947 */ /* 0x000fea0003800000 */
[----:B------:R-:W-:Y:S01]  /*13c0*/  BPT.TRAP 0x1 ;  /* 0x000000040000795c */ /* 0x000fe20000300000 */
.L_x_16:
[----:B---3--:R-:W-:Y:S05]  /*13d0*/  @P1 BRA `(.L_x_17) ;  /* 0x0000000000081947 */ /* 0x008fea0003800000 */
[----:B------:R-:W3:Y:S02]  /*13e0*/  SYNCS.PHASECHK.TRANS64.TRYWAIT P1, [R3+URZ], R0 ;  /* 0x00000000030075a7 */ /* 0x000ee4000802017f */
[----:B---3--:R-:W-:Y:S05]  /*13f0*/  @!P1 BRA `(.L_x_18) ;  /* 0x00000050000c9947 */ /* 0x008fea0003800000 */
.L_x_17:
[----:B------:R-:W-:-:S04]  /*1400*/  UISETP.LT.AND UP0, UPT, UR40, 0x1, UPT ;  /* 0x000000012800788c */ /* 0x000fc8000bf01270 */
[----:B------:R-:W-:-:S04]  /*1410*/  USEL UR4, UR40, 0x1, UP0 ;  /* 0x0000000128047887 */ /* 0x000fc80008000000 */
[----:B------:R-:W-:-:S06]  /*1420*/  UIADD3 UR4, UR40, -UR4, URZ ;  /* 0x8000000428047290 */ /* 0x000fcc000fffe03f */
[----:B--23--:R-:W-:Y:S01]  /*1430*/  IMAD.U32 R0, RZ, RZ, UR4 ;  /* 0x00000004ff007e24 */ /* 0x00cfe2000f8e00ff */
[----:B------:R-:W-:Y:S05]  /*1440*/  WARPSYNC.ALL ;  /* 0x0000000000007948 */ /* 0x000fea0003800000 */
[----:B------:R-:W-:Y:S01]  /*1450*/  ISETP.GE.AND P1, PT, R0, 0x1, PT ;  /* 0x000000010000780c */ /* 0x000fe20003f26270 */
[----:B------:R-:W-:Y:S01]  /*1460*/  UIADD3 UR4, UR42, 0x24200, URZ ;  /* 0x000242002a047890 */ /* 0x000fe2000fffe03f */
[----:B------:R-:W-:Y:S01]  /*1470*/  WARPGROUP.ARRIVE ;  /* 0x00000000000079c5 */ /* 0x000fe20000000000 */
[----:B------:R-:W-:Y:S02]  /*1480*/  ULOP3.LUT UR41, UR41, 0x10000, URZ, 0xfc, !UPT ;  /* 0x0001000029297892 */ /* 0x000fe4000f8efc3f */
[----:B------:R-:W-:Y:S01]  /*1490*/  USHF.R.U32.HI UR4, URZ, 0x4, UR4 ;  /* 0x000000043f047899 */ /* 0x000fe20008011604 */
[----:B------:R-:W-:Y:S01]  /*14a0*/  UMOV UR5, 0x80000020 ;  /* 0x8000002000057882 */ /* 0x000fe20000000000 */
[----:B------:R-:W-:-:S02]  /*14b0*/  UMOV UR7, 0x40000040 ;  /* 0x4000004000077882 */ /* 0x000fc40000000000 */
[----:B------:R-:W-:Y:S02]  /*14c0*/  ULOP3.LUT UR8, UR4, 0x3fff, URZ, 0xc0, !UPT ;  /* 0x00003fff04087892 */ /* 0x000fe4000f8ec03f */
[----:B------:R-:W-:Y:S02]  /*14d0*/  ULEA UR4, UR39, UR41, 0x9 ;  /* 0x0000002927047291 */ /* 0x000fe4000f8e483f */
[----:B------:R-:W-:-:S09]  /*14e0*/  ULEA UR6, UR39, UR8, 0x8 ;  /* 0x0000000827067291 */ /* 0x000fd2000f8e403f */
[----:B------:R-:W-:Y:S01]  /*14f0*/  HGMMA.64x64x16.F32 R24, gdesc[UR4].tnspB, RZ, !UPT, gsb0 ;  /* 0x40e00000041879f0 */ /* 0x000fe2000c0008ff */
[----:B------:R-:W-:Y:S02]  /*1500*/  UIADD3 UR4, UR4, 0x2, URZ ;  /* 0x0000000204047890 */ /* 0x000fe4000fffe03f */
[----:B------:R-:W-:Y:S01]  /*1510*/  UIADD3 UR6, UR6, 0x80, URZ ;  /* 0x0000008006067890 */ /* 0x000fe2000fffe03f */
[----:B------:R-:W-:Y:S01]  /*1520*/  UMOV UR5, 0x80000020 ;  /* 0x8000002000057882 */ /* 0x000fe20000000000 */
[----:B------:R-:W-:Y:S01]  /*1530*/  UMOV UR7, 0x40000040 ;  /* 0x4000004000077882 */ /* 0x000fe20000000000 */
[----:B------:R-:W-:Y:S02]  /*1540*/  WARPGROUP.DEPBAR.LE gsb0, 0x0 ;  /* 0x00008000000079c5 */ /* 0x000fe40000010000 */
[----:B------:R-:W-:-:S06]  /*1550*/  WARPGROUP.ARRIVE ;  /* 0x00000000000079c5 */ /* 0x000fcc0000000000 */
[----:B------:R-:W-:Y:S03]  /*1560*/  HGMMA.64x64x16.F32 R24, gdesc[UR4].tnspB, R24, gsb0 ;  /* 0x40e00000041879f0 */ /* 0x000fe60008000818 */
[----:B------:R-:W-:Y:S02]  /*1570*/  WARPGROUP.DEPBAR.LE gsb0, 0x0 ;  /* 0x00008000000079c5 */ /* 0x000fe40000010000 */
[----:B------:R-:W-:Y:S05]  /*1580*/  @!P1 BRA `(.L_x_19) ;  /* 0x0000000000d89947 */ /* 0x000fea0003800000 */
[----:B------:R-:W-:Y:S02]  /*1590*/  UIADD3 UR4, UR39, 0x1, URZ ;  /* 0x0000000127047890 */ /* 0x000fe4000fffe03f */
[----:B------:R-:W-:Y:S02]  /*15a0*/  UMOV UR10, UR39 ;  /* 0x00000027000a7c82 */ /* 0x000fe40008000000 */
[----:B------:R-:W-:-:S04]  /*15b0*/  UISETP.NE.AND UP0, UPT, UR4, 0x12, UPT ;  /* 0x000000120400788c */ /* 0x000fc8000bf05270 */
[----:B------:R-:W-:Y:S02]  /*15c0*/  USEL UR5, URZ, 0x1, UP0 ;  /* 0x000000013f057887 */ /* 0x000fe40008000000 */
[----:B------:R-:W-:Y:S02]  /*15d0*/  USEL UR9, UR4, URZ, UP0 ;  /* 0x0000003f04097287 */ /* 0x000fe40008000000 */
[----:B------:R-:W-:-:S06]  /*15e0*/  ULOP3.LUT UR5, UR38, UR5, URZ, 0x3c, !UPT ;  /* 0x0000000526057292 */ /* 0x000fcc000f8e3c3f */
[----:B01----:R-:W-:-:S07]  /*15f0*/  IMAD.U32 R5, RZ, RZ, UR5 ;  /* 0x00000005ff057e24 */ /* 0x003fce000f8e00ff */
.L_x_26:
[----:B01----:R-:W-:Y:S05]  /*1600*/  @!P0 BRA `(.L_x_20) ;  /* 0x0000000000048947 */ /* 0x003fea0003800000 */
[----:B------:R-:W-:Y:S01]  /*1610*/  BPT.TRAP 0x1 ;  /* 0x000000040000795c */ /* 0x000fe20000300000 */
.L_x_20:
[----:B------:R-:W0:Y:S01]  /*1620*/  S2UR UR5, SR_CgaCtaId ;  /* 0x00000000000579c3 */ /* 0x000e220000008800 */
[----:B------:R-:W-:Y:S01]  /*1630*/  UMOV UR4, 0x400 ;  /* 0x0000040000047882 */ /* 0x000fe20000000000 */
[----:B------:R-:W-:Y:S01]  /*1640*/  SHF.L.U32 R3, R5, 0x1f, RZ ;  /* 0x0000001f05037819 */ /* 0x000fe200000006ff */
[----:B0-----:R-:W-:-:S04]  /*1650*/  ULEA UR11, UR5, UR4, 0x18 ;  /* 0x00000004050b7291 */ /* 0x001fc8000f8ec03f */
[----:B------:R-:W-:-:S09]  /*1660*/  ULEA UR4, UR9, UR11, 0x3 ;  /* 0x0000000b09047291 */ /* 0x000fd2000f8e183f */
[----:B------:R0:W1:Y:S01]  /*1670*/  SYNCS.PHASECHK.TRANS64.TRYWAIT P1, [UR4], R3 ;  /* 0x00000003ff0075a7 */ /* 0x0000620008020144 */
[----:B------:R-:W-:Y:S05]  /*1680*/  @!P0 BRA `(.L_x_21) ;  /* 0x0000000000048947 */ /* 0x000fea0003800000 */
[----:B------:R-:W-:Y:S01]  /*1690*/  BPT.TRAP 0x1 ;  /* 0x000000040000795c */ /* 0x000fe20000300000 */
.L_x_21:
[----:B-1----:R-:W-:Y:S05]  /*16a0*/  @P1 BRA `(.L_x_22) ;  /* 0x0000000000081947 */ /* 0x002fea0003800000 */
[----:B------:R-:W1:Y:S02]  /*16b0*/  SYNCS.PHASECHK.TRANS64.TRYWAIT P1, [UR4], R3 ;  /* 0x00000003ff0075a7 */ /* 0x000e640008020144 */
[----:B-1----:R-:W-:Y:S05]  /*16c0*/  @!P1 BRA `(.L_x_23) ;  /* 0x0000004c006c9947 */ /* 0x002fea0003800000 */
.L_x_22:
[----:B------:R-:W-:Y:S01]  /*16d0*/  ULEA UR4, UR9, UR41, 0x9 ;  /* 0x0000002909047291 */ /* 0x000fe2000f8e483f */
[----:B------:R-:W-:Y:S01]  /*16e0*/  WARPGROUP.ARRIVE ;  /* 0x00000000000079c5 */ /* 0x000fe20000000000 */
[----:B------:R-:W-:Y:S01]  /*16f0*/  ULEA UR6, UR9, UR8, 0x8 ;  /* 0x0000000809067291 */ /* 0x000fe2000f8e403f */
[----:B------:R-:W-:Y:S01]  /*1700*/  UMOV UR5, 0x80000020 ;  /* 0x8000002000057882 */ /* 0x000fe20000000000 */
[----:B------:R-:W-:-:S07]  /*1710*/  UMOV UR7, 0x40000040 ;  /* 0x4000004000077882 */ /* 0x000fce0000000000 */
[----:B------:R-:W-:Y:S01]  /*1720*/  HGMMA.64x64x16.F32 R24, gdesc[UR4].tnspB, R24, gsb0 ;  /* 0x40e00000041879f0 */ /* 0x000fe20008000818 */
        /* <DEDUP_REMOVED lines=9> */
[----:B------:R-:W-:Y:S01]  /*17c0*/  BPT.TRAP 0x1 ;  /* 0x000000040000795c */ /* 0x000fe20000300000 */
.L_x_24:
[----:B------:R-:W-:Y:S01]  /*17d0*/  ULEA UR4, UR10, UR11, 0x3 ;  /* 0x0000000b0a047291 */ /* 0x000fe2000f8e183f */
[----:B------:R-:W-:-:S03]  /*17e0*/  ISETP.GT.U32.AND P1, PT, R19, 0x1, PT ;  /* 0x000000011300780c */ /* 0x000fc60003f24070 */
[----:B------:R-:W-:-:S04]  /*17f0*/  UIADD3 UR4, UR4, 0x90, URZ ;  /* 0x0000009004047890 */ /* 0x000fc8000fffe03f */
[----:B------:R-:W-:-:S09]  /*1800*/  UPRMT UR4, URZ, 0x654, UR4 ;  /* 0x000006543f047896 */ /* 0x000fd20008000004 */
[----:B------:R-:W-:Y:S01]  /*1810*/  SYNCS.ARRIVE.TRANS64.RED.A1T0 RZ, [UR4], RZ ;  /* 0x000000ffffff79a7 */ /* 0x000fe20008100404 */
[----:B------:R-:W-:Y:S05]  /*1820*/  @P1 BRA `(.L_x_25) ;  /* 0x0000000000041947 */ /* 0x000fea0003800000 */
[----:B------:R-:W-:Y:S01]  /*1830*/  BPT.TRAP 0x1 ;  /* 0x000000040000795c */ /* 0x000fe20000300000 */
.L_x_25:
[----:B------:R-:W-:Y:S01]  /*1840*/  UIADD3 UR9, UR9, 0x1, URZ ;  /* 0x0000000109097890 */ /* 0x000fe2000fffe03f */
[C---:B------:R-:W-:Y:S01]  /*1850*/  ISETP.GT.AND P1, PT, R0.reuse, 0x1, PT ;  /* 0x000000010000780c */ /* 0x040fe20003f24270 */
[----:B------:R-:W-:Y:S01]  /*1860*/  UIADD3 UR10, UR10, 0x1, URZ ;  /* 0x000000010a0a7890 */ /* 0x000fe2000fffe03f */
[----:B------:R-:W-:Y:S01]  /*1870*/  VIADD R0, R0, 0xffffffff ;  /* 0xffffffff00007836 */ /* 0x000fe20000000000 */
[----:B------:R-:W-:Y:S02]  /*1880*/  UISETP.NE.AND UP0, UPT, UR9, 0x12, UPT ;  /* 0x000000120900788c */ /* 0x000fe4000bf05270 */
[----:B------:R-:W-:Y:S02]  /*1890*/  UISETP.NE.AND UP1, UPT, UR10, 0x12, UPT ;  /* 0x000000120a00788c */ /* 0x000fe4000bf25270 */
[----:B------:R-:W-:Y:S02]  /*18a0*/  USEL UR4, URZ, 0x1, UP0 ;  /* 0x000000013f047887 */ /* 0x000fe40008000000 */
[----:B------:R-:W-:-:S02]  /*18b0*/  USEL UR9, UR9, URZ, UP0 ;  /* 0x0000003f09097287 */ /* 0x000fc40008000000 */
[----:B------:R-:W-:Y:S02]  /*18c0*/  USEL UR10, UR10, URZ, UP1 ;  /* 0x0000003f0a0a7287 */ /* 0x000fe40008800000 */
[----:B------:R-:W-:Y:S01]  /*18d0*/  LOP3.LUT R5, R5, UR4, RZ, 0x3c, !PT ;  /* 0x0000000405057c12 */ /* 0x000fe2000f8e3cff */
[----:B------:R-:W-:Y:S09]  /*18e0*/  @P1 BRA `(.L_x_26) ;  /* 0xfffffffc00441947 */ /* 0x000ff2000383ffff */
.L_x_19:
[----:B------:R-:W2:Y:S02]  /*18f0*/  LDC R0, c[0x0][0x28c] ;  /* 0x0000a300ff007b82 */ /* 0x000ea40000000800 */
[----:B--2---:R-:W-:-:S13]  /*1900*/  ISETP.GE.AND P1, PT, R0, 0x1, PT ;  /* 0x000000010000780c */ /* 0x004fda0003f26270 */
[----:B------:R-:W-:Y:S05]  /*1910*/  @!P1 BRA `(.L_x_27) ;  /* 0x0000000000489947 */ /* 0x000fea0003800000 */
[----:B------:R-:W-:Y:S05]  /*1920*/  @!P0 BRA `(.L_x_28) ;  /* 0x0000000000048947 */ /* 0x000fea0003800000 */
[----:B------:R-:W-:Y:S01]  /*1930*/  BPT.TRAP 0x1 ;  /* 0x000000040000795c */ /* 0x000fe20000300000 */
.L_x_28:
[----:B------:R-:W2:Y:S01]  /*1940*/  S2UR UR7, SR_CgaCtaId ;  /* 0x00000000000779c3 */ /* 0x000ea20000008800 */
[----:B------:R-:W-:Y:S01]  /*1950*/  UISETP.LT.AND UP0, UPT, UR40, 0x1, UPT ;  /* 0x000000012800788c */ /* 0x000fe2000bf01270 */
[----:B------:R-:W-:-:S03]  /*1960*/  ISETP.GT.U32.AND P0, PT, R19, 0x1, PT ;  /* 0x000000011300780c */ /* 0x000fc60003f04070 */
[----:B------:R-:W-:-:S04]  /*1970*/  USEL UR6, UR40, 0x1, UP0 ;  /* 0x0000000128067887 */ /* 0x000fc80008000000 */
[----:B------:R-:W-:-:S04]  /*1980*/  UIADD3 UR6, UR39, UR40, -UR6 ;  /* 0x0000002827067290 */ /* 0x000fc8000fffe806 */
[----:B------:R-:W-:-:S04]  /*1990*/  UIMAD.WIDE.U32 UR4, UR6, 0x38e38e39, URZ ;  /* 0x38e38e39060478a5 */ /* 0x000fc8000f8e003f */
[----:B------:R-:W-:-:S03]  /*19a0*/  USHF.R.U32.HI UR4, URZ, 0x2, UR5 ;  /* 0x000000023f047899 */ /* 0x000fc60008011605 */
[----:B------:R-:W-:Y:S01]  /*19b0*/  UMOV UR5, 0x400 ;  /* 0x0000040000057882 */ /* 0x000fe20000000000 */
[----:B------:R-:W-:Y:S02]  /*19c0*/  UIMAD UR6, UR4, -0x12, UR6 ;  /* 0xffffffee040678a4 */ /* 0x000fe4000f8e0206 */
[----:B--2---:R-:W-:-:S04]  /*19d0*/  ULEA UR5, UR7, UR5, 0x18 ;  /* 0x0000000507057291 */ /* 0x004fc8000f8ec03f */
[----:B------:R-:W-:-:S04]  /*19e0*/  ULEA UR6, UR6, UR5, 0x3 ;  /* 0x0000000506067291 */ /* 0x000fc8000f8e183f */
[----:B------:R-:W-:-:S04]  /*19f0*/  UIADD3 UR6, UR6, 0x90, URZ ;  /* 0x0000009006067890 */ /* 0x000fc8000fffe03f */
[----:B------:R-:W-:-:S09]  /*1a00*/  UPRMT UR6, URZ, 0x654, UR6 ;  /* 0x000006543f067896 */ /* 0x000fd20008000006 */
[----:B------:R-:W-:Y:S01]  /*1a10*/  SYNCS.ARRIVE.TRANS64.RED.A1T0 RZ, [UR6], RZ ;  /* 0x000000ffffff79a7 */ /* 0x000fe20008100406 */
[----:B------:R-:W-:Y:S05]  /*1a20*/  @P0 BRA `(.L_x_27) ;  /* 0x0000000000040947 */ /* 0x000fea0003800000 */
[----:B------:R-:W-:Y:S01]  /*1a30*/  BPT.TRAP 0x1 ;  /* 0x000000040000795c */ /* 0x000fe20000300000 */
.L_x_27:
[----:B------:R-:W2:Y:S01]  /*1a40*/  LDC R6, c[0x0][0x288] ;  /* 0x0000a200ff067b82 */ /* 0x000ea20000000800 */
[C---:B01----:R-:W-:Y:S01]  /*1a50*/  LOP3.LUT R5, R18.reuse, 0x3, RZ, 0xc0, !PT ;  /* 0x0000000312057812 */ /* 0x043fe200078ec0ff */
[----:B------:R-:W-:Y:S01]  /*1a60*/  IMAD.SHL.U32 R59, R59, 0x40, RZ ;  /* 0x000000403b3b7824 */ /* 0x000fe200078e00ff */
[----:B------:R-:W-:Y:S01]  /*1a70*/  UIADD3 UR39, UR40, UR39, URZ ;  /* 0x0000002728277290 */ /* 0x000fe2000fffe03f */
[----:B------:R-:W-:Y:S01]  /*1a80*/  SHF.R.U32.HI R3, RZ, 0x2, R18 ;  /* 0x00000002ff037819 */ /* 0x000fe20000011612 */
[C---:B------:R-:W-:Y:S01]  /*1a90*/  IMAD.SHL.U32 R10, R18.reuse, 0x2, RZ ;  /* 0x00000002120a7824 */ /* 0x040fe200078e00ff */
[----:B------:R-:W-:Y:S01]  /*1aa0*/  LOP3.LUT R4, R18, 0x60, RZ, 0xc0, !PT ;  /* 0x0000006012047812 */ /* 0x000fe200078ec0ff */
[----:B------:R-:W-:Y:S01]  /*1ab0*/  UISETP.GT.U32.AND UP0, UPT, UR39, 0x11, UPT ;  /* 0x000000112700788c */ /* 0x000fe2000bf04070 */
[----:B------:R-:W-:Y:S01]  /*1ac0*/  LOP3.LUT R0, R22, 0x1, RZ, 0xc0, !PT ;  /* 0x0000000116007812 */ /* 0x000fe200078ec0ff */
[----:B------:R-:W-:Y:S01]  /*1ad0*/  ULDC UR7, c[0x0][0x284] ;  /* 0x0000a10000077ab9 */ /* 0x000fe20000000800 */
[----:B------:R-:W-:Y:S01]  /*1ae0*/  LOP3.LUT R3, R3, 0x7, RZ, 0xc0, !PT ;  /* 0x0000000703037812 */ /* 0x000fe200078ec0ff */
[----:B------:R-:W-:Y:S01]  /*1af0*/  UISETP.LT.U32.AND UP0, UPT, UR40, 0x12, UP0 ;  /* 0x000000122800788c */ /* 0x000fe20008701070 */
[----:B------:R-:W-:Y:S01]  /*1b00*/  SHF.R.U32.HI R4, RZ, 0x1, R4 ;  /* 0x00000001ff047819 */ /* 0x000fe20000011604 */
[----:B------:R-:W-:Y:S01]  /*1b10*/  IMAD.SHL.U32 R8, R0, 0x40, RZ ;  /* 0x0000004000087824 */ /* 0x000fe200078e00ff */
[----:B------:R-:W-:Y:S01]  /*1b20*/  UISETP.GE.U32.AND UP1, UPT, UR40, 0x12, UPT ;  /* 0x000000122800788c */ /* 0x000fe2000bf26070 */
[----:B------:R-:W-:Y:S01]  /*1b30*/  SHF.R.S32.HI R15, RZ, 0x1f, R57 ;  /* 0x0000001fff0f7819 */ /* 0x000fe20000011439 */
[----:B------:R-:W-:Y:S01]  /*1b40*/  ULDC.64 UR8, c[0x0][0x5d0] ;  /* 0x0001740000087ab9 */ /* 0x000fe20000000a00 */
[--C-:B------:R-:W-:Y:S01]  /*1b50*/  IADD3 R7, RZ, -R4, -R3.reuse ;  /* 0x80000004ff077210 */ /* 0x100fe20007ffe803 */
[----:B------:R-:W-:Y:S01]  /*1b60*/  UIMAD.WIDE.U32 UR4, UR39, 0x38e38e39, URZ ;  /* 0x38e38e39270478a5 */ /* 0x000fe2000f8e003f */
[C---:B------:R-:W-:Y:S01]  /*1b70*/  LOP3.LUT R10, R59.reuse, 0x6, R10, 0xf8, !PT ;  /* 0x000000063b0a7812 */ /* 0x040fe200078ef80a */
[----:B------:R-:W-:Y:S01]  /*1b80*/  USEL UR6, URZ, 0x1, !UP0 ;  /* 0x000000013f067887 */ /* 0x000fe2000c000000 */
[----:B------:R-:W-:Y:S01]  /*1b90*/  LOP3.LUT R3, R8, 0x40, R3, 0xe2, !PT ;  /* 0x0000004008037812 */ /* 0x000fe200078ee203 */
[C---:B------:R-:W-:Y:S01]  /*1ba0*/  IMAD.WIDE R8, R58.reuse, 0x80, RZ ;  /* 0x000000803a087825 */ /* 0x040fe200078e02ff */
[----:B------:R-:W-:Y:S01]  /*1bb0*/  SHF.R.S32.HI R11, RZ, 0x1f, R10 ;  /* 0x0000001fff0b7819 */ /* 0x000fe2000001140a */
[----:B------:R-:W-:Y:S01]  /*1bc0*/  USHF.R.U32.HI UR4, URZ, 0x2, UR5 ;  /* 0x000000023f047899 */ /* 0x000fe20008011605 */
[----:B--2---:R-:W-:Y:S01]  /*1bd0*/  ISETP.GE.AND P0, PT, R59, R6, PT ;  /* 0x000000063b00720c */ /* 0x004fe20003f06270 */
[----:B------:R-:W-:Y:S01]  /*1be0*/  IMAD R12, R5, -0x2, R6 ;  /* 0xfffffffe050c7824 */ /* 0x000fe200078e0206 */
[----:B------:R-:W-:Y:S01]  /*1bf0*/  ULOP3.LUT UR38, UR38, UR6, URZ, 0x3c, !UPT ;  /* 0x0000000626267292 */ /* 0x000fe2000f8e3c3f */
[----:B------:R-:W-:Y:S01]  /*1c00*/  IMAD.SHL.U32 R5, R58, 0x80, RZ ;  /* 0x000000803a057824 */ /* 0x000fe200078e00ff */
[----:B------:R-:W-:Y:S01]  /*1c10*/  LOP3.LUT R73, R8, R3, R4, 0xfe, !PT ;  /* 0x0000000308497212 */ /* 0x000fe200078efe04 */
[----:B------:R-:W-:Y:S01]  /*1c20*/  IMAD R6, R15, UR8, RZ ;  /* 0x000000080f067c24 */ /* 0x000fe2000f8e02ff */
[----:B------:R-:W-:Y:S01]  /*1c30*/  UIMAD UR39, UR4, -0x12, UR39 ;  /* 0xffffffee042778a4 */ /* 0x000fe2000f8e0227 */
[----:B------:R-:W-:Y:S01]  /*1c40*/  IMAD R0, R0, -0x40, R7 ;  /* 0xffffffc000007824 */ /* 0x000fe200078e0207 */
[----:B------:R-:W-:Y:S01]  /*1c50*/  ISETP.GE.OR P0, PT, R5, UR7, P0 ;  /* 0x0000000705007c0c */ /* 0x000fe20008706670 */
[C---:B------:R-:W-:Y:S01]  /*1c60*/  IMAD R13, R57.reuse, UR9, R6 ;  /* 0x00000009390d7c24 */ /* 0x040fe2000f8e0206 */
[----:B------:R-:W-:Y:S01]  /*1c70*/  @UP1 ULOP3.LUT UR38, UR38, 0x1, UR4, 0x78, !UPT ;  /* 0x0000000126261892 */ /* 0x000fe2000f8e7804 */
[----:B------:R-:W-:Y:S01]  /*1c80*/  IMAD.WIDE.U32 R6, R57, UR8, R10 ;  /* 0x0000000839067c25 */ /* 0x000fe2000f8e000a */
[----:B------:R-:W-:-:S03]  /*1c90*/  IADD3 R3, -R5, UR7, R0 ;  /* 0x0000000705037c10 */ /* 0x000fc6000fffe100 */
[----:B------:R-:W-:Y:S02]  /*1ca0*/  IMAD.IADD R7, R7, 0x1, R13 ;  /* 0x0000000107077824 */ /* 0x000fe400078e020d */
[----:B------:R-:W-:Y:S02]  /*1cb0*/  IMAD.IADD R4, R12, 0x1, -R59 ;  /* 0x000000010c047824 */ /* 0x000fe400078e0a3b */
[----:B------:R-:W-:Y:S02]  /*1cc0*/  IMAD.MOV.U32 R0, RZ, RZ, -0x1 ;  /* 0xffffffffff007424 */ /* 0x000fe400078e00ff */
[----:B------:R-:W-:Y:S05]  /*1cd0*/  @P0 BRA `(.L_x_29) ;  /* 0x0000002000a40947 */ /* 0x000fea0003800000 */
[----:B------:R-:W0:Y:S01]  /*1ce0*/  LDC.64 R66, c[0x0][0x5c8] ;  /* 0x00017200ff427b82 */ /* 0x000e220000000a00 */
[----:B-----5:R-:W-:Y:S01]  /*1cf0*/  FSETP.NEU.AND P0, PT, R56, RZ, PT ;  /* 0x000000ff3800720b */ /* 0x020fe20003f0d000 */
[----:B------:R-:W-:Y:S01]  /*1d00*/  BSSY B0, `(.L_x_29) ;  /* 0x0000226000007945 */ /* 0x000fe20003800000 */
[----:B------:R-:W-:-:S04]  /*1d10*/  ISETP.GT.AND P2, PT, R4, RZ, PT ;  /* 0x000000ff0400720c */ /* 0x000fc80003f44270 */
[----:B------:R-:W-:Y:S01]  /*1d20*/  ISETP.GT.AND P1, PT, R3, RZ, P2 ;  /* 0x000000ff0300720c */ /* 0x000fe20001724270 */
[-C--:B0-----:R-:W-:Y:S02]  /*1d30*/  IMAD R12, R9, R66.reuse, RZ ;  /* 0x00000042090c7224 */ /* 0x081fe400078e02ff */
[----:B------:R-:W-:-:S04]  /*1d40*/  IMAD.WIDE.U32 R58, R73, R66, R6 ;  /* 0x00000042493a7225 */ /* 0x000fc800078e0006 */
[----:B------:R-:W-:-:S04]  /*1d50*/  IMAD R5, R73, R67, R12 ;  /* 0x0000004349057224 */ /* 0x000fc800078e020c */
[----:B------:R-:W-:Y:S01]  /*1d60*/  IMAD.IADD R75, R59, 0x1, R5 ;  /* 0x000000013b4b7824 */ /* 0x000fe200078e0205 */
[----:B------:R-:W-:Y:S06]  /*1d70*/  @!P0 BRA `(.L_x_30) ;  /* 0x0000001400e88947 */ /* 0x000fec0003800000 */
[----:B------:R-:W0:Y:S01]  /*1d80*/  LDC.64 R64, c[0x0][0x5b8] ;  /* 0x00016e00ff407b82 */ /* 0x000e220000000a00 */
[----:B------:R-:W-:-:S07]  /*1d90*/  ULDC.64 UR4, c[0x0][0x5c0] ;  /* 0x0001700000047ab9 */ /* 0x000fce0000000a00 */
[----:B------:R-:W1:Y:S08]  /*1da0*/  LDC.64 R68, c[0x0][0x5b0] ;  /* 0x00016c00ff447b82 */ /* 0x000e700000000a00 */
[----:B------:R-:W2:Y:S01]  /*1db0*/  LDC.64 R70, c[0x0][0x5a8] ;  /* 0x00016a00ff467b82 */ /* 0x000ea20000000a00 */
[-C--:B0-----:R-:W-:Y:S02]  /*1dc0*/  IMAD R6, R15, R64.reuse, RZ ;  /* 0x000000400f067224 */ /* 0x081fe400078e02ff */
[----:B------:R-:W-:-:S04]  /*1dd0*/  IMAD.WIDE.U32 R60, R57, R64, R10 ;  /* 0x00000040393c7225 */ /* 0x000fc800078e000a */
[----:B------:R-:W-:Y:S02]  /*1de0*/  IMAD R63, R57, R65, R6 ;  /* 0x00000041393f7224 */ /* 0x000fe400078e0206 */
[-C--:B-1----:R-:W-:Y:S02]  /*1df0*/  IMAD R8, R9, R68.reuse, RZ ;  /* 0x0000004409087224 */ /* 0x082fe400078e02ff */
[----:B------:R-:W-:Y:S02]  /*1e00*/  IMAD.IADD R13, R61, 0x1, R63 ;  /* 0x000000013d0d7824 */ /* 0x000fe400078e023f */
[----:B------:R-:W-:Y:S02]  /*1e10*/  IMAD.MOV.U32 R12, RZ, RZ, R60 ;  /* 0x000000ffff0c7224 */ /* 0x000fe400078e003c */
[C---:B------:R-:W-:Y:S02]  /*1e20*/  IMAD R65, R73.reuse, R69, R8 ;  /* 0x0000004549417224 */ /* 0x040fe400078e0208 */
[----:B------:R-:W-:-:S04]  /*1e30*/  IMAD.WIDE.U32 R6, R73, R68, R12 ;  /* 0x0000004449067225 */ /* 0x000fc800078e000c */
[----:B------:R-:W-:Y:S01]  /*1e40*/  IMAD.IADD R5, R7, 0x1, R65 ;  /* 0x0000000107057824 */ /* 0x000fe200078e0241 */
[----:B--2---:R-:W-:-:S04]  /*1e50*/  LEA R14, P0, R6, R70, 0x1 ;  /* 0x00000046060e7211 */ /* 0x004fc800078008ff */
[----:B------:R-:W-:-:S05]  /*1e60*/  LEA.HI.X R15, R6, R71, R5, 0x1, P0 ;  /* 0x00000047060f7211 */ /* 0x000fca00000f0c05 */
[----:B------:R0:W2:Y:S01]  /*1e70*/  @P1 LDG.E.LTC128B.U16 R5, desc[UR36][R14.64] ;  /* 0x000000240e051981 */ /* 0x0000a2000c1e1520 */
[----:B------:R-:W-:Y:S01]  /*1e80*/  LEA R8, P0, R58, UR4, 0x1 ;  /* 0x000000043a087c11 */ /* 0x000fe2000f8008ff */
[----:B------:R-:W-:Y:S01]  /*1e90*/  IMAD.WIDE.U32 R6, R73, R68, R10 ;  /* 0x0000004449067225 */ /* 0x000fe200078e000a */
[----:B------:R-:W-:Y:S03]  /*1ea0*/  BSSY B1, `(.L_x_31) ;  /* 0x0000012000017945 */ /* 0x000fe60003800000 */
[----:B------:R-:W-:Y:S02]  /*1eb0*/  IMAD.IADD R7, R65, 0x1, R7 ;  /* 0x0000000141077824 */ /* 0x000fe400078e0207 */
[----:B------:R-:W-:Y:S01]  /*1ec0*/  IMAD.WIDE.U32 R20, R57, R64, R6 ;  /* 0x0000004039147225 */ /* 0x000fe200078e0006 */
[----:B0-----:R-:W-:-:S03]  /*1ed0*/  SHF.L.U64.HI R15, R68, 0x3, R69 ;  /* 0x00000003440f7819 */ /* 0x001fc60000010245 */
[----:B------:R-:W-:Y:S01]  /*1ee0*/  IMAD.IADD R7, R63, 0x1, R21 ;  /* 0x000000013f077824 */ /* 0x000fe200078e0215 */
[----:B------:R-:W-:Y:S01]  /*1ef0*/  LEA R6, P4, R20, R70, 0x1 ;  /* 0x0000004614067211 */ /* 0x000fe200078808ff */
[----:B------:R-:W-:-:S03]  /*1f00*/  IMAD.SHL.U32 R14, R68, 0x8, RZ ;  /* 0x00000008440e7824 */ /* 0x000fc600078e00ff */
[----:B------:R-:W-:Y:S01]  /*1f10*/  LEA.HI.X R7, R20, R71, R7, 0x1, P4 ;  /* 0x0000004714077211 */ /* 0x000fe200020f0c07 */
[----:B--2---:R-:W-:-:S05]  /*1f20*/  HADD2.F32 R9, -RZ, R5.H0_H0 ;  /* 0x20000005ff097230 */ /* 0x004fca0000004100 */
[----:B------:R-:W-:-:S04]  /*1f30*/  FMUL R9, R9, R56 ;  /* 0x0000003809097220 */ /* 0x000fc80000400000 */
[----:B------:R-:W-:Y:S01]  /*1f40*/  FFMA R24, R24, R23, R9 ;  /* 0x0000001718187223 */ /* 0x000fe20000000009 */
[----:B------:R-:W-:Y:S02]  /*1f50*/  LEA.HI.X R9, R58, UR5, R75, 0x1, P0 ;  /* 0x000000053a097c11 */ /* 0x000fe400080f0c4b */
[----:B------:R-:W-:Y:S02]  /*1f60*/  ISETP.GT.AND P0, PT, R4, 0x1, PT ;  /* 0x000000010400780c */ /* 0x000fe40003f04270 */
[----:B------:R-:W-:Y:S02]  /*1f70*/  F2FP.F16.F32.PACK_AB R24, RZ, R24 ;  /* 0x00000018ff18723e */ /* 0x000fe400000000ff */
[----:B------:R-:W-:-:S03]  /*1f80*/  ISETP.GT.AND P3, PT, R3, RZ, P0 ;  /* 0x000000ff0300720c */ /* 0x000fc60000764270 */
[----:B------:R0:W-:Y:S10]  /*1f90*/  @P1 STG.E.U16 desc[UR36][R8.64], R24 ;  /* 0x0000001808001986 */ /* 0x0001f4000c101524 */
[----:B------:R-:W-:Y:S05]  /*1fa0*/  @!P3 BRA `(.L_x_32) ;  /* 0x000000000004b947 */ /* 0x000fea0003800000 */
[----:B------:R1:W5:Y:S02]  /*1fb0*/  LDG.E.LTC128B.U16 R5, desc[UR36][R6.64+0x2] ;  /* 0x0000022406057981 */ /* 0x000364000c1e1520 */
.L_x_32:
[----:B------:R-:W-:Y:S05]  /*1fc0*/  BSYNC B1 ;  /* 0x0000000000017941 */ /* 0x000fea0003800000 */
.L_x_31:
[----:B-----5:R-:W-:Y:S01]  /*1fd0*/  HADD2.F32 R59, -RZ, R5.H0_H0 ;  /* 0x20000005ff3b7230 */ /* 0x020fe20000004100 */
[----:B------:R-:W-:Y:S01]  /*1fe0*/  ISETP.GT.AND P2, PT, R3, 0x8, P2 ;  /* 0x000000080300780c */ /* 0x000fe20001744270 */
[----:B------:R-:W-:Y:S01]  /*1ff0*/  IMAD.WIDE.U32 R20, R73, R68, R14 ;  /* 0x0000004449147225 */ /* 0x000fe200078e000e */
[----:B0-----:R-:W-:-:S03]  /*2000*/  PRMT R24, R5, 0x7610, R24 ;  /* 0x0000761005187816 */ /* 0x001fc60000000018 */
[----:B------:R-:W-:Y:S01]  /*2010*/  FMUL R12, R59, R56 ;  /* 0x000000383b0c7220 */ /* 0x000fe20000400000 */
[----:B------:R-:W-:Y:S01]  /*2020*/  IMAD.IADD R65, R65, 0x1, R21 ;  /* 0x0000000141417824 */ /* 0x000fe200078e0215 */
[----:B------:R-:W-:Y:S02]  /*2030*/  IADD3 R60, P1, R60, R20, RZ ;  /* 0x000000143c3c7210 */ /* 0x000fe40007f3e0ff */
[----:B------:R-:W-:-:S03]  /*2040*/  FFMA R12, R25, R23, R12 ;  /* 0x00000017190c7223 */ /* 0x000fc6000000000c */
[----:B------:R-:W-:Y:S01]  /*2050*/  IMAD.X R13, R65, 0x1, R13, P1 ;  /* 0x00000001410d7824 */ /* 0x000fe200008e060d */
[C---:B------:R-:W-:Y:S02]  /*2060*/  LEA R14, P1, R60.reuse, R70, 0x1 ;  /* 0x000000463c0e7211 */ /* 0x040fe400078208ff */
[----:B------:R-:W-:Y:S02]  /*2070*/  F2FP.F16.F32.PACK_AB R12, RZ, R12 ;  /* 0x0000000cff0c723e */ /* 0x000fe400000000ff */
[----:B------:R-:W-:Y:S02]  /*2080*/  LEA.HI.X R15, R60, R71, R13, 0x1, P1 ;  /* 0x000000473c0f7211 */ /* 0x000fe400008f0c0d */
[----:B------:R-:W-:-:S05]  /*2090*/  PRMT R21, R12, 0x7610, R21 ;  /* 0x000076100c157816 */ /* 0x000fca0000000015 */
[----:B------:R0:W-:Y:S04]  /*20a0*/  @P3 STG.E.U16 desc[UR36][R8.64+0x2], R21 ;  /* 0x0000021508003986 */ /* 0x0001e8000c101524 */
[----:B------:R-:W2:Y:S01]  /*20b0*/  @P2 LDG.E.LTC128B.U16 R24, desc[UR36][R14.64] ;  /* 0x000000240e182981 */ /* 0x000ea2000c1e1520 */
[----:B------:R-:W-:Y:S01]  /*20c0*/  IADD3 R20, P1, R10, R20, RZ ;  /* 0x000000140a147210 */ /* 0x000fe20007f3e0ff */
[----:B------:R-:W-:Y:S01]  /*20d0*/  BSSY B1, `(.L_x_33) ;  /* 0x0000011000017945 */ /* 0x000fe20003800000 */
[C---:B------:R-:W-:Y:S02]  /*20e0*/  SHF.L.U64.HI R13, R66.reuse, 0x4, R67 ;  /* 0x00000004420d7819 */ /* 0x040fe40000010243 */
[----:B------:R-:W-:Y:S01]  /*20f0*/  ISETP.GT.AND P0, PT, R3, 0x8, P0 ;  /* 0x000000080300780c */ /* 0x000fe20000704270 */
[----:B0-----:R-:W-:Y:S01]  /*2100*/  IMAD.X R21, R11, 0x1, R65, P1 ;  /* 0x000000010b157824 */ /* 0x001fe200008e0641 */
[----:B------:R-:W-:Y:S01]  /*2110*/  LEA R12, P1, R66, R8, 0x4 ;  /* 0x00000008420c7211 */ /* 0x000fe200078220ff */
[----:B------:R-:W-:-:S04]  /*2120*/  IMAD.WIDE.U32 R20, R57, R64, R20 ;  /* 0x0000004039147225 */ /* 0x000fc800078e0014 */
[----:B------:R-:W-:Y:S01]  /*2130*/  IMAD.X R13, R13, 0x1, R9, P1 ;  /* 0x000000010d0d7824 */ /* 0x000fe200008e0609 */
[----:B------:R-:W-:Y:S01]  /*2140*/  LEA R10, P3, R20, R70, 0x1 ;  /* 0x00000046140a7211 */ /* 0x000fe200078608ff */
[----:B------:R-:W-:-:S05]  /*2150*/  IMAD.IADD R11, R63, 0x1, R21 ;  /* 0x000000013f0b7824 */ /* 0x000fca00078e0215 */
[----:B------:R-:W-:Y:S01]  /*2160*/  LEA.HI.X R11, R20, R71, R11, 0x1, P3 ;  /* 0x00000047140b7211 */ /* 0x000fe200018f0c0b */
[----:B--2---:R-:W-:-:S05]  /*2170*/  HADD2.F32 R5, -RZ, R24.H0_H0 ;  /* 0x20000018ff057230 */ /* 0x004fca0000004100 */
[----:B------:R-:W-:-:S04]  /*2180*/  FMUL R5, R5, R56 ;  /* 0x0000003805057220 */ /* 0x000fc80000400000 */
[----:B------:R-:W-:-:S05]  /*2190*/  FFMA R5, R26, R23, R5 ;  /* 0x000000171a057223 */ /* 0x000fca0000000005 */
[----:B------:R-:W-:-:S05]  /*21a0*/  F2FP.F16.F32.PACK_AB R5, RZ, R5 ;  /* 0x00000005ff05723e */ /* 0x000fca00000000ff */
[----:B------:R0:W-:Y:S01]  /*21b0*/  @P2 STG.E.U16 desc[UR36][R12.64], R5 ;  /* 0x000000050c002986 */ /* 0x0001e2000c101524 */
[----:B------:R-:W-:Y:S05]  /*21c0*/  @!P0 BRA `(.L_x_34) ;  /* 0x0000000000048947 */ /* 0x000fea0003800000 */
[----:B------:R2:W5:Y:S02]  /*21d0*/  LDG.E.LTC128B.U16 R24, desc[UR36][R10.64+0x2] ;  /* 0x000002240a187981 */ /* 0x000564000c1e1520 */
.L_x_34:
[----:B------:R-:W-:Y:S05]  /*21e0*/  BSYNC B1 ;  /* 0x0000000000017941 */ /* 0x000fea0003800000 */
.L_x_33:
[----:B0----5:R-:W-:Y:S01]  /*21f0*/  HADD2.F32 R5, -RZ, R24.H0_H0 ;  /* 0x20000018ff057230 */ /* 0x021fe20000004100 */
[----:B------:R-:W-:Y:S01]  /*2200*/  ISETP.GT.AND P1, PT, R4, 0x8, PT ;  /* 0x000000080400780c */ /* 0x000fe20003f24270 */
[----:B------:R-:W-:Y:S03]  /*2210*/  BSSY B1, `(.L_x_35) ;  /* 0x0000008000017945 */ /* 0x000fe60003800000 */
[----:B------:R-:W-:Y:S01]  /*2220*/  FMUL R14, R5, R56 ;  /* 0x00000038050e7220 */ /* 0x000fe20000400000 */
[----:B------:R-:W-:-:S03]  /*2230*/  ISETP.GT.AND P2, PT, R3, RZ, P1 ;  /* 0x000000ff0300720c */ /* 0x000fc60000f44270 */
[----:B------:R-:W-:-:S05]  /*2240*/  FFMA R14, R27, R23, R14 ;  /* 0x000000171b0e7223 */ /* 0x000fca000000000e */
[----:B------:R-:W-:-:S05]  /*2250*/  F2FP.F16.F32.PACK_AB R14, RZ, R14 ;  /* 0x0000000eff0e723e */ /* 0x000fca00000000ff */
[----:B------:R0:W-:Y:S01]  /*2260*/  @P0 STG.E.U16 desc[UR36][R12.64+0x2], R14 ;  /* 0x0000020e0c000986 */ /* 0x0001e2000c101524 */
[----:B------:R-:W-:Y:S05]  /*2270*/  @!P2 BRA `(.L_x_36) ;  /* 0x000000000004a947 */ /* 0x000fea0003800000 */
[----:B------:R3:W5:Y:S02]  /*2280*/  LDG.E.LTC128B.U16 R24, desc[UR36][R6.64+0x10] ;  /* 0x0000102406187981 */ /* 0x000764000c1e1520 */
.L_x_36:
[----:B------:R-:W-:Y:S05]  /*2290*/  BSYNC B1 ;  /* 0x0000000000017941 */ /* 0x000fea0003800000 */
.L_x_35:
[----:B-----5:R-:W-:Y:S01]  /*22a0*/  HADD2.F32 R5, -RZ, R24.H0_H0 ;  /* 0x20000018ff057230 */ /* 0x020fe20000004100 */
        /* <DEDUP_REMOVED lines=9> */
.L_x_38:
[----:B------:R-:W-:Y:S05]  /*2340*/  BSYNC B1 ;  /* 0x0000000000017941 */ /* 0x000fea0003800000 */
.L_x_37:
[----:B----45:R-:W-:Y:S01]  /*2350*/  HADD2.F32 R5, -RZ, R24.H0_H0 ;  /* 0x20000018ff057230 */ /* 0x030fe20000004100 */
[----:B------:R-:W-:Y:S01]  /*2360*/  ISETP.GT.AND P1, PT, R3, 0x8, P1 ;  /* 0x000000080300780c */ /* 0x000fe20000f24270 */
[----:B------:R-:W-:Y:S03]  /*2370*/  BSSY B1, `(.L_x_39) ;  /* 0x0000007000017945 */ /* 0x000fe60003800000 */
[----:B0-----:R-:W-:-:S04]  /*2380*/  FMUL R14, R5, R56 ;  /* 0x00000038050e7220 */ /* 0x001fc80000400000 */
[----:B------:R-:W-:-:S05]  /*2390*/  FFMA R14, R29, R23, R14 ;  /* 0x000000171d0e7223 */ /* 0x000fca000000000e */
[----:B------:R-:W-:-:S05]  /*23a0*/  F2FP.F16.F32.PACK_AB R14, RZ, R14 ;  /* 0x0000000eff0e723e */ /* 0x000fca00000000ff */
[----:B------:R0:W-:Y:S01]  /*23b0*/  @P3 STG.E.U16 desc[UR36][R8.64+0x12], R14 ;  /* 0x0000120e08003986 */ /* 0x0001e2000c101524 */
[----:B------:R-:W-:Y:S05]  /*23c0*/  @!P1 BRA `(.L_x_40) ;  /* 0x0000000000049947 */ /* 0x000fea0003800000 */
[----:B------:R4:W5:Y:S02]  /*23d0*/  LDG.E.LTC128B.U16 R24, desc[UR36][R10.64+0x10] ;  /* 0x000010240a187981 */ /* 0x000964000c1e1520 */
.L_x_40:
[----:B------:R-:W-:Y:S05]  /*23e0*/  BSYNC B1 ;  /* 0x0000000000017941 */ /* 0x000fea0003800000 */
.L_x_39:
[----:B-----5:R-:W-:Y:S01]  /*23f0*/  HADD2.F32 R5, -RZ, R24.H0_H0 ;  /* 0x20000018ff057230 */ /* 0x020fe20000004100 */
[----:B------:R-:W-:Y:S01]  /*2400*/  ISETP.GT.AND P0, PT, R3, 0x8, P0 ;  /* 0x000000080300780c */ /* 0x000fe20000704270 */
[----:B------:R-:W-:Y:S03]  /*2410*/  BSSY B1, `(.L_x_41) ;  /* 0x0000007000017945 */ /* 0x000fe60003800000 */
[----:B------:R-:W-:-:S04]  /*2420*/  FMUL R5, R5, R56 ;  /* 0x0000003805057220 */ /* 0x000fc80000400000 */
[----:B------:R-:W-:-:S05]  /*2430*/  FFMA R5, R30, R23, R5 ;  /* 0x000000171e057223 */ /* 0x000fca0000000005 */
[----:B------:R-:W-:-:S05]  /*2440*/  F2FP.F16.F32.PACK_AB R5, RZ, R5 ;  /* 0x00000005ff05723e */ /* 0x000fca00000000ff */
[----:B------:R0:W-:Y:S01]  /*2450*/  @P1 STG.E.U16 desc[UR36][R12.64+0x10], R5 ;  /* 0x000010050c001986 */ /* 0x0001e2000c101524 */
[----:B------:R-:W-:Y:S05]  /*2460*/  @!P0 BRA `(.L_x_42) ;  /* 0x0000000000048947 */ /* 0x000fea0003800000 */
[----:B------:R0:W5:Y:S02]  /*2470*/  LDG.E.LTC128B.U16 R24, desc[UR36][R10.64+0x12] ;  /* 0x000012240a187981 */ /* 0x000164000c1e1520 */
.L_x_42:
[----:B------:R-:W-:Y:S05]  /*2480*/  BSYNC B1 ;  /* 0x0000000000017941 */ /* 0x000fea0003800000 */
.L_x_41:
        /* <DEDUP_REMOVED lines=10> */
.L_x_44:
[----:B------:R-:W-:Y:S05]  /*2530*/  BSYNC B1 ;  /* 0x0000000000017941 */ /* 0x000fea0003800000 */
.L_x_43:
        /* <DEDUP_REMOVED lines=10> */
.L_x_46:
[----:B------:R-:W-:Y:S05]  /*25e0*/  BSYNC B1 ;  /* 0x0000000000017941 */ /* 0x000fea0003800000 */
.L_x_45:
[----:B0----5:R-:W-:Y:S01]  /*25f0*/  HADD2.F32 R5, -RZ, R24.H0_H0 ;  /* 0x20000018ff057230 */ /* 0x021fe20000004100 */
        /* <DEDUP_REMOVED lines=8> */
.L_x_48:
[----:B------:R-:W-:Y:S05]  /*2680*/  BSYNC B1 ;  /* 0x0000000000017941 */ /* 0x000fea0003800000 */
.L_x_47:
        /* <DEDUP_REMOVED lines=9> */
.L_x_50:
[----:B------:R-:W-:Y:S05]  /*2720*/  BSYNC B1 ;  /* 0x0000000000017941 */ /* 0x000fea0003800000 */
.L_x_49:
        /* <DEDUP_REMOVED lines=10> */
.L_x_52:
[----:B------:R-:W-:Y:S05]  /*27d0*/  BSYNC B1 ;  /* 0x0000000000017941 */ /* 0x000fea0003800000 */
.L_x_51:
        /* <DEDUP_REMOVED lines=10> */
.L_x_54:
[----:B------:R-:W-:Y:S05]  /*2880*/  BSYNC B1 ;  /* 0x0000000000017941 */ /* 0x000fea0003800000 */
.L_x_53:
        /* <DEDUP_REMOVED lines=9> */
.L_x_56:
[----:B------:R-:W-:Y:S05]  /*2920*/  BSYNC B1 ;  /* 0x0000000000017941 */ /* 0x000fea0003800000 */
.L_x_55:
        /* <DEDUP_REMOVED lines=9> */
.L_x_58:
[----:B------:R-:W-:Y:S05]  /*29c0*/  BSYNC B1 ;  /* 0x0000000000017941 */ /* 0x000fea0003800000 */
.L_x_57:
        /* <DEDUP_REMOVED lines=10> */
.L_x_60:
[----:B------:R-:W-:Y:S05]  /*2a70*/  BSYNC B1 ;  /* 0x0000000000017941 */ /* 0x000fea0003800000 */
.L_x_59:
        /* <DEDUP_REMOVED lines=10> */
.L_x_62:
[----:B------:R-:W-:Y:S05]  /*2b20*/  BSYNC B1 ;  /* 0x0000000000017941 */ /* 0x000fea0003800000 */
.L_x_61:
        /* <DEDUP_REMOVED lines=9> */
.L_x_64:
[----:B------:R-:W-:Y:S05]  /*2bc0*/  BSYNC B1 ;  /* 0x0000000000017941 */ /* 0x000fea0003800000 */
.L_x_63:
        /* <DEDUP_REMOVED lines=9> */
.L_x_66:
[----:B------:R-:W-:Y:S05]  /*2c60*/  BSYNC B1 ;  /* 0x0000000000017941 */ /* 0x000fea0003800000 */
.L_x_65:
        /* <DEDUP_REMOVED lines=10> */
.L_x_68:
[----:B------:R-:W-:Y:S05]  /*2d10*/  BSYNC B1 ;  /* 0x0000000000017941 */ /* 0x000fea0003800000 */
.L_x_67:
        /* <DEDUP_REMOVED lines=10> */
.L_x_70:
[----:B------:R-:W-:Y:S05]  /*2dc0*/  BSYNC B1 ;  /* 0x0000000000017941 */ /* 0x000fea0003800000 */
.L_x_69:
        /* <DEDUP_REMOVED lines=9> */
.L_x_72:
[----:B------:R-:W-:Y:S05]  /*2e60*/  BSYNC B1 ;  /* 0x0000000000017941 */ /* 0x000fea0003800000 */
.L_x_71:
        /* <DEDUP_REMOVED lines=9> */
.L_x_74:
[----:B------:R-:W-:Y:S05]  /*2f00*/  BSYNC B1 ;  /* 0x0000000000017941 */ /* 0x000fea0003800000 */
.L_x_73:
        /* <DEDUP_REMOVED lines=10> */
.L_x_76:
[----:B------:R-:W-:Y:S05]  /*2fb0*/  BSYNC B1 ;  /* 0x0000000000017941 */ /* 0x000fea0003800000 */
.L_x_75:
        /* <DEDUP_REMOVED lines=10> */
.L_x_78:
[----:B------:R-:W-:Y:S05]  /*3060*/  BSYNC B1 ;  /* 0x0000000000017941 */ /* 0x000fea0003800000 */
.L_x_77:
        /* <DEDUP_REMOVED lines=9> */
.L_x_80:
[----:B------:R-:W-:Y:S05]  /*3100*/  BSYNC B1 ;  /* 0x0000000000017941 */ /* 0x000fea0003800000 */
.L_x_79:
        /* <DEDUP_REMOVED lines=9> */
.L_x_82:
[----:B------:R-:W-:Y:S05]  /*31a0*/  BSYNC B1 ;  /* 0x0000000000017941 */ /* 0x000fea0003800000 */
.L_x_81:
        /* <DEDUP_REMOVED lines=10> */
.L_x_84:
[----:B------:R-:W-:Y:S05]  /*3250*/  BSYNC B1 ;  /* 0x0000000000017941 */ /* 0x000fea0003800000 */
.L_x_83:
[----:B-----5:R-:W-:Y:S01]  /*3260*/  HADD2.F32 R5, -RZ, R24.H0_H0 ;  /* 0x20000018ff057230 */ /* 0x020fe20000004100 */
[----:B------:R-:W-:Y:S01]  /*3270*/  ISETP.GT.AND P0, PT, R4, 0x39, PT ;  /* 0x000000390400780c */ /* 0x000fe20003f04270 */
[----:B------:R-:W-:Y:S01]  /*3280*/  @P2 IMAD.MOV.U32 R4, RZ, RZ, R8 ;  /* 0x000000ffff042224 */ /* 0x000fe200078e0008 */
[----:B------:R-:W-:Y:S02]  /*3290*/  BSSY B1, `(.L_x_85) ;  /* 0x000000a000017945 */ /* 0x000fe40003800000 */
[----:B------:R-:W-:Y:S01]  /*32a0*/  FMUL R5, R5, R56 ;  /* 0x0000003805057220 */ /* 0x000fe20000400000 */
[----:B------:R-:W-:-:S03]  /*32b0*/  ISETP.GT.AND P3, PT, R3, RZ, P0 ;  /* 0x000000ff0300720c */ /* 0x000fc60000764270 */
[----:B------:R-:W-:-:S05]  /*32c0*/  FFMA R5, R52, R23, R5 ;  /* 0x0000001734057223 */ /* 0x000fca0000000005 */
[----:B------:R-:W-:-:S04]  /*32d0*/  F2FP.F16.F32.PACK_AB R5, RZ, R5 ;  /* 0x00000005ff05723e */ /* 0x000fc800000000ff */
[----:B0-----:R-:W-:Y:S01]  /*32e0*/  PRMT R14, R5, 0x7610, R14 ;  /* 0x00007610050e7816 */ /* 0x001fe2000000000e */
[----:B------:R-:W-:-:S05]  /*32f0*/  @P2 IMAD.MOV.U32 R5, RZ, RZ, R9 ;  /* 0x000000ffff052224 */ /* 0x000fca00078e0009 */
[----:B------:R0:W-:Y:S01]  /*3300*/  @P2 STG.E.U16 desc[UR36][R4.64+0x70], R14 ;  /* 0x0000700e04002986 */ /* 0x0001e2000c101524 */
[----:B------:R-:W-:Y:S05]  /*3310*/  @!P3 BRA `(.L_x_86) ;  /* 0x000000000004b947 */ /* 0x000fea0003800000 */
[----:B------:R0:W5:Y:S02]  /*3320*/  LDG.E.LTC128B.U16 R24, desc[UR36][R6.64+0x72] ;  /* 0x0000722406187981 */ /* 0x000164000c1e1520 */
.L_x_86:
[----:B------:R-:W-:Y:S05]  /*3330*/  BSYNC B1 ;  /* 0x0000000000017941 */ /* 0x000fea0003800000 */
.L_x_85:
        /* <DEDUP_REMOVED lines=9> */
.L_x_88:
[----:B------:R-:W-:Y:S05]  /*33d0*/  BSYNC B1 ;  /* 0x0000000000017941 */ /* 0x000fea0003800000 */
.L_x_87:
[----:B-----5:R-:W-:Y:S01]  /*33e0*/  HADD2.F32 R5, -RZ, R24.H0_H0 ;  /* 0x20000018ff057230 */ /* 0x020fe20000004100 */
[----:B------:R-:W-:Y:S01]  /*33f0*/  ISETP.GT.AND P0, PT, R3, 0x8, P0 ;  /* 0x000000080300780c */ /* 0x000fe20000704270 */
[----:B0-----:R-:W-:Y:S01]  /*3400*/  @P1 IMAD.MOV.U32 R4, RZ, RZ, R12 ;  /* 0x000000ffff041224 */ /* 0x001fe200078e000c */
[----:B------:R-:W-:Y:S02]  /*3410*/  BSSY B1, `(.L_x_89) ;  /* 0x0000009000017945 */ /* 0x000fe40003800000 */
[----:B------:R-:W-:-:S04]  /*3420*/  FMUL R5, R5, R56 ;  /* 0x0000003805057220 */ /* 0x000fc80000400000 */
[----:B------:R-:W-:-:S05]  /*3430*/  FFMA R5, R54, R23, R5 ;  /* 0x0000001736057223 */ /* 0x000fca0000000005 */
[----:B------:R-:W-:-:S04]  /*3440*/  F2FP.F16.F32.PACK_AB R5, RZ, R5 ;  /* 0x00000005ff05723e */ /* 0x000fc800000000ff */
[----:B-1-3--:R-:W-:Y:S01]  /*3450*/  PRMT R6, R5, 0x7610, R6 ;  /* 0x0000761005067816 */ /* 0x00afe20000000006 */
[----:B------:R-:W-:-:S05]  /*3460*/  @P1 IMAD.MOV.U32 R5, RZ, RZ, R13 ;  /* 0x000000ffff051224 */ /* 0x000fca00078e000d */
[----:B------:R0:W-:Y:S01]  /*3470*/  @P1 STG.E.U16 desc[UR36][R4.64+0x70], R6 ;  /* 0x0000700604001986 */ /* 0x0001e2000c101524 */
[----:B------:R-:W-:Y:S05]  /*3480*/  @!P0 BRA `(.L_x_90) ;  /* 0x0000000000048947 */ /* 0x000fea0003800000 */
[----:B------:R1:W5:Y:S02]  /*3490*/  LDG.E.LTC128B.U16 R24, desc[UR36][R10.64+0x72] ;  /* 0x000072240a187981 */ /* 0x000364000c1e1520 */
.L_x_90:
[----:B------:R-:W-:Y:S05]  /*34a0*/  BSYNC B1 ;  /* 0x0000000000017941 */ /* 0x000fea0003800000 */
.L_x_89:
[----:B------:R-:W-:Y:S05]  /*34b0*/  @!P0 BRA `(.L_x_91) ;  /* 0x0000000800a88947 */ /* 0x000fea0003800000 */
[----:B-----5:R-:W-:-:S05]  /*34c0*/  HADD2.F32 R3, -RZ, R24.H0_H0 ;  /* 0x20000018ff037230 */ /* 0x020fca0000004100 */
[----:B0-----:R-:W-:-:S04]  /*34d0*/  FMUL R4, R3, R56 ;  /* 0x0000003803047220 */ /* 0x001fc80000400000 */
[----:B------:R-:W-:-:S05]  /*34e0*/  FFMA R4, R55, R23, R4 ;  /* 0x0000001737047223 */ /* 0x000fca0000000004 */
[----:B------:R-:W-:-:S05]  /*34f0*/  F2FP.F16.F32.PACK_AB R4, RZ, R4 ;  /* 0x00000004ff04723e */ /* 0x000fca00000000ff */
[----:B------:R3:W-:Y:S01]  /*3500*/  STG.E.U16 desc[UR36][R12.64+0x72], R4 ;  /* 0x000072040c007986 */ /* 0x0007e2000c101524 */
[----:B------:R-:W-:Y:S05]  /*3510*/  BRA `(.L_x_91) ;  /* 0x0000000800907947 */ /* 0x000fea0003800000 */
.L_x_30:
[----:B------:R-:W-:Y:S01]  /*3520*/  ISETP.GT.AND P0, PT, R4, 0x1, PT ;  /* 0x000000010400780c */ /* 0x000fe20003f04270 */
[----:B------:R-:W-:Y:S01]  /*3530*/  ULDC.64 UR4, c[0x0][0x5c0] ;  /* 0x0001700000047ab9 */ /* 0x000fe20000000a00 */
[-C--:B------:R-:W-:Y:S01]  /*3540*/  FMUL R24, R24, R23.reuse ;  /* 0x0000001718187220 */ /* 0x080fe20000400000 */
[-C--:B------:R-:W-:Y:S01]  /*3550*/  FMUL R25, R25, R23.reuse ;  /* 0x0000001719197220 */ /* 0x080fe20000400000 */
[----:B------:R-:W-:Y:S01]  /*3560*/  ISETP.GT.AND P3, PT, R3, RZ, P0 ;  /* 0x000000ff0300720c */ /* 0x000fe20000764270 */
[-C--:B------:R-:W-:Y:S01]  /*3570*/  FMUL R26, R26, R23.reuse ;  /* 0x000000171a1a7220 */ /* 0x080fe20000400000 */
[----:B------:R-:W-:Y:S01]  /*3580*/  LEA R6, P4, R58, UR4, 0x1 ;  /* 0x000000043a067c11 */ /* 0x000fe2000f8808ff */
[-C--:B------:R-:W-:Y:S01]  /*3590*/  FMUL R27, R27, R23.reuse ;  /* 0x000000171b1b7220 */ /* 0x080fe20000400000 */
[----:B------:R-:W-:Y:S01]  /*35a0*/  F2FP.F16.F32.PACK_AB R24, RZ, R24 ;  /* 0x00000018ff18723e */ /* 0x000fe200000000ff */
[-C--:B------:R-:W-:Y:S01]  /*35b0*/  FMUL R28, R28, R23.reuse ;  /* 0x000000171c1c7220 */ /* 0x080fe20000400000 */
[----:B------:R-:W-:Y:S01]  /*35c0*/  LEA.HI.X R7, R58, UR5, R75, 0x1, P4 ;  /* 0x000000053a077c11 */ /* 0x000fe2000a0f0c4b */
[----:B------:R-:W-:Y:S01]  /*35d0*/  FMUL R29, R29, R23 ;  /* 0x000000171d1d7220 */ /* 0x000fe20000400000 */
[----:B------:R-:W-:Y:S01]  /*35e0*/  F2FP.F16.F32.PACK_AB R25, RZ, R25 ;  /* 0x00000019ff19723e */ /* 0x000fe200000000ff */
[-C--:B------:R-:W-:Y:S01]  /*35f0*/  FMUL R30, R30, R23.reuse ;  /* 0x000000171e1e7220 */ /* 0x080fe20000400000 */
[----:B------:R-:W-:Y:S01]  /*3600*/  SHF.L.U64.HI R67, R66, 0x4, R67 ;  /* 0x0000000442437819 */ /* 0x000fe20000010243 */
[----:B------:R-:W-:Y:S01]  /*3610*/  @P1 STG.E.U16 desc[UR36][R6.64], R24 ;  /* 0x0000001806001986 */ /* 0x000fe2000c101524 */
[----:B------:R-:W-:Y:S01]  /*3620*/  ISETP.GT.AND P1, PT, R4, 0x8, PT ;  /* 0x000000080400780c */ /* 0x000fe20003f24270 */
[-C--:B------:R-:W-:Y:S01]  /*3630*/  FMUL R31, R31, R23.reuse ;  /* 0x000000171f1f7220 */ /* 0x080fe20000400000 */
[C---:B------:R-:W-:Y:S01]  /*3640*/  ISETP.GT.AND P4, PT, R3.reuse, 0x8, P0 ;  /* 0x000000080300780c */ /* 0x040fe20000784270 */
[----:B------:R-:W-:Y:S01]  /*3650*/  @P3 STG.E.U16 desc[UR36][R6.64+0x2], R25 ;  /* 0x0000021906003986 */ /* 0x000fe2000c101524 */
[----:B------:R-:W-:Y:S01]  /*3660*/  LEA R8, P3, R66, R6, 0x4 ;  /* 0x0000000642087211 */ /* 0x000fe200078620ff */
[-C--:B------:R-:W-:Y:S01]  /*3670*/  FMUL R32, R32, R23.reuse ;  /* 0x0000001720207220 */ /* 0x080fe20000400000 */
[----:B------:R-:W-:Y:S01]  /*3680*/  ISETP.GT.AND P2, PT, R3, 0x8, P2 ;  /* 0x000000080300780c */ /* 0x000fe20001744270 */
[-C--:B------:R-:W-:Y:S01]  /*3690*/  FMUL R33, R33, R23.reuse ;  /* 0x0000001721217220 */ /* 0x080fe20000400000 */
[----:B------:R-:W-:Y:S01]  /*36a0*/  ISETP.GT.AND P0, PT, R4, 0x9, PT ;  /* 0x000000090400780c */ /* 0x000fe20003f04270 */
[----:B------:R-:W-:Y:S01]  /*36b0*/  IMAD.X R9, R67, 0x1, R7, P3 ;  /* 0x0000000143097824 */ /* 0x000fe200018e0607 */
[C---:B------:R-:W-:Y:S01]  /*36c0*/  ISETP.GT.AND P5, PT, R3.reuse, RZ, P1 ;  /* 0x000000ff0300720c */ /* 0x040fe20000fa4270 */
[-C--:B------:R-:W-:Y:S01]  /*36d0*/  FMUL R34, R34, R23.reuse ;  /* 0x0000001722227220 */ /* 0x080fe20000400000 */
[----:B------:R-:W-:Y:S01]  /*36e0*/  ISETP.GT.AND P3, PT, R3, RZ, P0 ;  /* 0x000000ff0300720c */ /* 0x000fe20000764270 */
[-C--:B------:R-:W-:Y:S01]  /*36f0*/  FMUL R35, R35, R23.reuse ;  /* 0x0000001723237220 */ /* 0x080fe20000400000 */
[----:B------:R-:W-:Y:S01]  /*3700*/  F2FP.F16.F32.PACK_AB R26, RZ, R26 ;  /* 0x0000001aff1a723e */ /* 0x000fe200000000ff */
[----:B------:R-:W-:Y:S01]  /*3710*/  FMUL R36, R36, R23 ;  /* 0x0000001724247220 */ /* 0x000fe20000400000 */
[----:B------:R-:W-:Y:S01]  /*3720*/  F2FP.F16.F32.PACK_AB R27, RZ, R27 ;  /* 0x0000001bff1b723e */ /* 0x000fe200000000ff */
[----:B------:R-:W-:Y:S01]  /*3730*/  FMUL R37, R37, R23 ;  /* 0x0000001725257220 */ /* 0x000fe20000400000 */
[----:B------:R-:W-:Y:S01]  /*3740*/  F2FP.F16.F32.PACK_AB R28, RZ, R28 ;  /* 0x0000001cff1c723e */ /* 0x000fe200000000ff */
[----:B------:R-:W-:Y:S01]  /*3750*/  @P2 STG.E.U16 desc[UR36][R8.64], R26 ;  /* 0x0000001a08002986 */ /* 0x000fe2000c101524 */
[----:B------:R-:W-:Y:S01]  /*3760*/  F2FP.F16.F32.PACK_AB R29, RZ, R29 ;  /* 0x0000001dff1d723e */ /* 0x000fe200000000ff */
[-C--:B------:R-:W-:Y:S01]  /*3770*/  FMUL R38, R38, R23.reuse ;  /* 0x0000001726267220 */ /* 0x080fe20000400000 */
[----:B------:R-:W-:Y:S01]  /*3780*/  ISETP.GT.AND P2, PT, R3, 0x8, P1 ;  /* 0x000000080300780c */ /* 0x000fe20000f44270 */
[----:B------:R-:W-:Y:S01]  /*3790*/  @P4 STG.E.U16 desc[UR36][R8.64+0x2], R27 ;  /* 0x0000021b08004986 */ /* 0x000fe2000c101524 */
[----:B------:R-:W-:Y:S01]  /*37a0*/  ISETP.GT.AND P1, PT, R4, 0x10, PT ;  /* 0x000000100400780c */ /* 0x000fe20003f24270 */
[-C--:B------:R-:W-:Y:S01]  /*37b0*/  FMUL R39, R39, R23.reuse ;  /* 0x0000001727277220 */ /* 0x080fe20000400000 */
[----:B------:R-:W-:Y:S01]  /*37c0*/  F2FP.F16.F32.PACK_AB R30, RZ, R30 ;  /* 0x0000001eff1e723e */ /* 0x000fe200000000ff */
[----:B------:R-:W-:Y:S01]  /*37d0*/  @P5 STG.E.U16 desc[UR36][R6.64+0x10], R28 ;  /* 0x0000101c06005986 */ /* 0x000fe2000c101524 */
[C---:B------:R-:W-:Y:S01]  /*37e0*/  ISETP.GT.AND P4, PT, R3.reuse, RZ, P1 ;  /* 0x000000ff0300720c */ /* 0x040fe20000f84270 */
[----:B------:R-:W-:Y:S01]  /*37f0*/  FMUL R40, R40, R23 ;  /* 0x0000001728287220 */ /* 0x000fe20000400000 */
[----:B------:R-:W-:Y:S01]  /*3800*/  F2FP.F16.F32.PACK_AB R31, RZ, R31 ;  /* 0x0000001fff1f723e */ /* 0x000fe200000000ff */
[----:B------:R-:W-:Y:S01]  /*3810*/  @P3 STG.E.U16 desc[UR36][R6.64+0x12], R29 ;  /* 0x0000121d06003986 */ /* 0x000fe2000c101524 */
[----:B------:R-:W-:Y:S01]  /*3820*/  ISETP.GT.AND P3, PT, R3, 0x8, P0 ;  /* 0x000000080300780c */ /* 0x000fe20000764270 */
[-C--:B------:R-:W-:Y:S01]  /*3830*/  FMUL R41, R41, R23.reuse ;  /* 0x0000001729297220 */ /* 0x080fe20000400000 */
[----:B------:R-:W-:Y:S01]  /*3840*/  ISETP.GT.AND P0, PT, R4, 0x11, PT ;  /* 0x000000110400780c */ /* 0x000fe20003f04270 */
[----:B------:R-:W-:Y:S01]  /*3850*/  @P2 STG.E.U16 desc[UR36][R8.64+0x10], R30 ;  /* 0x0000101e08002986 */ /* 0x000fe2000c101524 */
[----:B------:R-:W-:Y:S01]  /*3860*/  F2FP.F16.F32.PACK_AB R32, RZ, R32 ;  /* 0x00000020ff20723e */ /* 0x000fe200000000ff */
[-C--:B------:R-:W-:Y:S01]  /*3870*/  FMUL R42, R42, R23.reuse ;  /* 0x000000172a2a7220 */ /* 0x080fe20000400000 */
[----:B------:R-:W-:Y:S01]  /*3880*/  ISETP.GT.AND P5, PT, R3, RZ, P0 ;  /* 0x000000ff0300720c */ /* 0x000fe200007a4270 */
[-C--:B------:R-:W-:Y:S01]  /*3890*/  FMUL R43, R43, R23.reuse ;  /* 0x000000172b2b7220 */ /* 0x080fe20000400000 */
[----:B------:R-:W-:Y:S01]  /*38a0*/  ISETP.GT.AND P2, PT, R3, 0x8, P1 ;  /* 0x000000080300780c */ /* 0x000fe20000f44270 */
[-C--:B------:R-:W-:Y:S01]  /*38b0*/  FMUL R44, R44, R23.reuse ;  /* 0x000000172c2c7220 */ /* 0x080fe20000400000 */
[----:B------:R-:W-:Y:S01]  /*38c0*/  ISETP.GT.AND P1, PT, R4, 0x18, PT ;  /* 0x000000180400780c */ /* 0x000fe20003f24270 */
[----:B------:R-:W-:Y:S01]  /*38d0*/  FMUL R45, R45, R23 ;  /* 0x000000172d2d7220 */ /* 0x000fe20000400000 */
[----:B------:R-:W-:Y:S01]  /*38e0*/  F2FP.F16.F32.PACK_AB R33, RZ, R33 ;  /* 0x00000021ff21723e */ /* 0x000fe200000000ff */
[----:B------:R-:W-:Y:S01]  /*38f0*/  @P3 STG.E.U16 desc[UR36][R8.64+0x12], R31 ;  /* 0x0000121f08003986 */ /* 0x000fe2000c101524 */
[C---:B------:R-:W-:Y:S01]  /*3900*/  ISETP.GT.AND P3, PT, R3.reuse, 0x8, P0 ;  /* 0x000000080300780c */ /* 0x040fe20000764270 */
[-C--:B------:R-:W-:Y:S01]  /*3910*/  FMUL R46, R46, R23.reuse ;  /* 0x000000172e2e7220 */ /* 0x080fe20000400000 */
[----:B------:R-:W-:Y:S01]  /*3920*/  ISETP.GT.AND P0, PT, R4, 0x19, PT ;  /* 0x000000190400780c */ /* 0x000fe20003f04270 */
[----:B------:R-:W-:Y:S01]  /*3930*/  @P4 STG.E.U16 desc[UR36][R6.64+0x20], R32 ;  /* 0x0000202006004986 */ /* 0x000fe2000c101524 */
[----:B------:R-:W-:Y:S01]  /*3940*/  ISETP.GT.AND P4, PT, R3, RZ, P1 ;  /* 0x000000ff0300720c */ /* 0x000fe20000f84270 */
[-C--:B------:R-:W-:Y:S01]  /*3950*/  FMUL R47, R47, R23.reuse ;  /* 0x000000172f2f7220 */ /* 0x080fe20000400000 */
[----:B------:R-:W-:Y:S01]  /*3960*/  F2FP.F16.F32.PACK_AB R34, RZ, R34 ;  /* 0x00000022ff22723e */ /* 0x000fe200000000ff */
[----:B------:R-:W-:Y:S01]  /*3970*/  @P5 STG.E.U16 desc[UR36][R6.64+0x22], R33 ;  /* 0x0000222106005986 */ /* 0x000fe2000c101524 */
[----:B------:R-:W-:Y:S01]  /*3980*/  ISETP.GT.AND P5, PT, R3, RZ, P0 ;  /* 0x000000ff0300720c */ /* 0x000fe200007a4270 */
[----:B------:R-:W-:Y:S01]  /*3990*/  FMUL R48, R48, R23 ;  /* 0x0000001730307220 */ /* 0x000fe20000400000 */
[----:B------:R-:W-:Y:S01]  /*39a0*/  F2FP.F16.F32.PACK_AB R35, RZ, R35 ;  /* 0x00000023ff23723e */ /* 0x000fe200000000ff */
[----:B------:R-:W-:Y:S01]  /*39b0*/  @P2 STG.E.U16 desc[UR36][R8.64+0x20], R34 ;  /* 0x0000202208002986 */ /* 0x000fe2000c101524 */
[----:B------:R-:W-:Y:S01]  /*39c0*/  F2FP.F16.F32.PACK_AB R36, RZ, R36 ;  /* 0x00000024ff24723e */ /* 0x000fe200000000ff */
[-C--:B------:R-:W-:Y:S01]  /*39d0*/  FMUL R49, R49, R23.reuse ;  /* 0x0000001731317220 */ /* 0x080fe20000400000 */
[C---:B------:R-:W-:Y:S01]  /*39e0*/  ISETP.GT.AND P2, PT, R3.reuse, 0x8, P1 ;  /* 0x000000080300780c */ /* 0x040fe20000f44270 */
[----:B------:R-:W-:Y:S01]  /*39f0*/  @P3 STG.E.U16 desc[UR36][R8.64+0x22], R35 ;  /* 0x0000222308003986 */ /* 0x000fe2000c101524 */
[----:B------:R-:W-:Y:S01]  /*3a00*/  ISETP.GT.AND P1, PT, R4, 0x20, PT ;  /* 0x000000200400780c */ /* 0x000fe20003f24270 */
[----:B------:R-:W-:Y:S01]  /*3a10*/  FMUL R50, R50, R23 ;  /* 0x0000001732327220 */ /* 0x000fe20000400000 */
[----:B------:R-:W-:Y:S01]  /*3a20*/  F2FP.F16.F32.PACK_AB R37, RZ, R37 ;  /* 0x00000025ff25723e */ /* 0x000fe200000000ff */
[----:B------:R-:W-:Y:S01]  /*3a30*/  @P4 STG.E.U16 desc[UR36][R6.64+0x30], R36 ;  /* 0x0000302406004986 */ /* 0x000fe2000c101524 */
[----:B------:R-:W-:Y:S01]  /*3a40*/  ISETP.GT.AND P3, PT, R3, 0x8, P0 ;  /* 0x000000080300780c */ /* 0x000fe20000764270 */
[-C--:B------:R-:W-:Y:S01]  /*3a50*/  FMUL R51, R51, R23.reuse ;  /* 0x0000001733337220 */ /* 0x080fe20000400000 */
[----:B------:R-:W-:Y:S01]  /*3a60*/  ISETP.GT.AND P0, PT, R4, 0x21, PT ;  /* 0x000000210400780c */ /* 0x000fe20003f04270 */
[----:B------:R-:W-:Y:S01]  /*3a70*/  @P5 STG.E.U16 desc[UR36][R6.64+0x32], R37 ;  /* 0x0000322506005986 */ /* 0x000fe2000c101524 */
        /* <DEDUP_REMOVED lines=10> */
[----:B------:R-:W-:-:S02]  /*3b20*/  F2FP.F16.F32.PACK_AB R41, RZ, R41 ;  /* 0x00000029ff29723e */ /* 0x000fc400000000ff */
[C---:B------:R-:W-:Y:S01]  /*3b30*/  ISETP.GT.AND P1, PT, R3.reuse, 0x8, P1 ;  /* 0x000000080300780c */ /* 0x040fe20000f24270 */
[----:B------:R-:W-:Y:S01]  /*3b40*/  @P3 STG.E.U16 desc[UR36][R8.64+0x32], R39 ;  /* 0x0000322708003986 */ /* 0x000fe2000c101524 */
[C---:B------:R-:W-:Y:S02]  /*3b50*/  ISETP.GT.AND P2, PT, R3.reuse, 0x8, P0 ;  /* 0x000000080300780c */ /* 0x040fe40000744270 */
[C---:B------:R-:W-:Y:S01]  /*3b60*/  ISETP.GT.AND P0, PT, R4.reuse, 0x29, PT ;  /* 0x000000290400780c */ /* 0x040fe20003f04270 */
[----:B------:R-:W-:Y:S01]  /*3b70*/  @P4 STG.E.U16 desc[UR36][R6.64+0x40], R40 ;  /* 0x0000402806004986 */ /* 0x000fe2000c101524 */
[----:B------:R-:W-:Y:S02]  /*3b80*/  ISETP.GT.AND P4, PT, R4, 0x28, PT ;  /* 0x000000280400780c */ /* 0x000fe40003f84270 */
[----:B------:R-:W-:Y:S01]  /*3b90*/  F2FP.F16.F32.PACK_AB R42, RZ, R42 ;  /* 0x0000002aff2a723e */ /* 0x000fe200000000ff */
[----:B------:R-:W-:Y:S01]  /*3ba0*/  @P5 STG.E.U16 desc[UR36][R6.64+0x42], R41 ;  /* 0x0000422906005986 */ /* 0x000fe2000c101524 */
[----:B------:R-:W-:-:S02]  /*3bb0*/  ISETP.GT.AND P5, PT, R3, RZ, P4 ;  /* 0x000000ff0300720c */ /* 0x000fc400027a4270 */
[C---:B------:R-:W-:Y:S01]  /*3bc0*/  ISETP.GT.AND P3, PT, R3.reuse, RZ, P0 ;  /* 0x000000ff0300720c */ /* 0x040fe20000764270 */
[----:B------:R-:W-:Y:S01]  /*3bd0*/  @P1 STG.E.U16 desc[UR36][R8.64+0x40], R42 ;  /* 0x0000402a08001986 */ /* 0x000fe2000c101524 */
[----:B------:R-:W-:Y:S02]  /*3be0*/  F2FP.F16.F32.PACK_AB R43, RZ, R43 ;  /* 0x0000002bff2b723e */ /* 0x000fe400000000ff */
[----:B------:R-:W-:Y:S02]  /*3bf0*/  F2FP.F16.F32.PACK_AB R44, RZ, R44 ;  /* 0x0000002cff2c723e */ /* 0x000fe400000000ff */
[C---:B------:R-:W-:Y:S01]  /*3c00*/  ISETP.GT.AND P4, PT, R3.reuse, 0x8, P4 ;  /* 0x000000080300780c */ /* 0x040fe20002784270 */
[----:B------:R-:W-:Y:S01]  /*3c10*/  @P2 STG.E.U16 desc[UR36][R8.64+0x42], R43 ;  /* 0x0000422b08002986 */ /* 0x000fe2000c101524 */
[----:B------:R-:W-:Y:S02]  /*3c20*/  F2FP.F16.F32.PACK_AB R45, RZ, R45 ;  /* 0x0000002dff2d723e */ /* 0x000fe400000000ff */
[----:B------:R-:W-:Y:S01]  /*3c30*/  ISETP.GT.AND P2, PT, R4, 0x31, PT ;  /* 0x000000310400780c */ /* 0x000fe20003f44270 */
[----:B------:R-:W-:Y:S01]  /*3c40*/  @P5 STG.E.U16 desc[UR36][R6.64+0x50], R44 ;  /* 0x0000502c06005986 */ /* 0x000fe2000c101524 */
[----:B------:R-:W-:-:S02]  /*3c50*/  ISETP.GT.AND P5, PT, R3, 0x8, P0 ;  /* 0x000000080300780c */ /* 0x000fc400007a4270 */
[C---:B------:R-:W-:Y:S01]  /*3c60*/  ISETP.GT.AND P1, PT, R4.reuse, 0x38, PT ;  /* 0x000000380400780c */ /* 0x040fe20003f24270 */
[----:B------:R-:W-:Y:S01]  /*3c70*/  @P3 STG.E.U16 desc[UR36][R6.64+0x52], R45 ;  /* 0x0000522d06003986 */ /* 0x000fe2000c101524 */
[C---:B------:R-:W-:Y:S02]  /*3c80*/  ISETP.GT.AND P3, PT, R4.reuse, 0x30, PT ;  /* 0x000000300400780c */ /* 0x040fe40003f64270 */
[----:B------:R-:W-:Y:S01]  /*3c90*/  ISETP.GT.AND P0, PT, R4, 0x39, PT ;  /* 0x000000390400780c */ /* 0x000fe20003f04270 */
[----:B------:R-:W-:Y:S01]  /*3ca0*/  @P4 IMAD.MOV.U32 R4, RZ, RZ, R8 ;  /* 0x000000ffff044224 */ /* 0x000fe200078e0008 */
[----:B------:R-:W-:Y:S01]  /*3cb0*/  F2FP.F16.F32.PACK_AB R46, RZ, R46 ;  /* 0x0000002eff2e723e */ /* 0x000fe200000000ff */
[----:B------:R-:W-:Y:S01]  /*3cc0*/  @P4 IMAD.MOV.U32 R5, RZ, RZ, R9 ;  /* 0x000000ffff054224 */ /* 0x000fe200078e0009 */
[----:B------:R-:W-:Y:S02]  /*3cd0*/  F2FP.F16.F32.PACK_AB R47, RZ, R47 ;  /* 0x0000002fff2f723e */ /* 0x000fe400000000ff */
[----:B------:R-:W-:-:S02]  /*3ce0*/  F2FP.F16.F32.PACK_AB R48, RZ, R48 ;  /* 0x00000030ff30723e */ /* 0x000fc400000000ff */
[----:B------:R0:W-:Y:S01]  /*3cf0*/  @P4 STG.E.U16 desc[UR36][R4.64+0x50], R46 ;  /* 0x0000502e04004986 */ /* 0x0001e2000c101524 */
[C---:B------:R-:W-:Y:S02]  /*3d00*/  ISETP.GT.AND P4, PT, R3.reuse, RZ, P2 ;  /* 0x000000ff0300720c */ /* 0x040fe40001784270 */
[----:B------:R-:W-:Y:S02]  /*3d10*/  F2FP.F16.F32.PACK_AB R49, RZ, R49 ;  /* 0x00000031ff31723e */ /* 0x000fe400000000ff */
[----:B------:R-:W-:Y:S02]  /*3d20*/  ISETP.GT.AND P2, PT, R3, 0x8, P2 ;  /* 0x000000080300780c */ /* 0x000fe40001744270 */
[----:B------:R-:W-:Y:S02]  /*3d30*/  F2FP.F16.F32.PACK_AB R50, RZ, R50 ;  /* 0x00000032ff32723e */ /* 0x000fe400000000ff */
[----:B------:R-:W-:Y:S02]  /*3d40*/  F2FP.F16.F32.PACK_AB R51, RZ, R51 ;  /* 0x00000033ff33723e */ /* 0x000fe400000000ff */
[----:B------:R-:W-:Y:S01]  /*3d50*/  F2FP.F16.F32.PACK_AB R52, RZ, R52 ;  /* 0x00000034ff34723e */ /* 0x000fe200000000ff */
[----:B0-----:R-:W-:Y:S01]  /*3d60*/  @P5 IMAD.MOV.U32 R4, RZ, RZ, R8 ;  /* 0x000000ffff045224 */ /* 0x001fe200078e0008 */
[----:B------:R-:W-:Y:S01]  /*3d70*/  F2FP.F16.F32.PACK_AB R53, RZ, R53 ;  /* 0x00000035ff35723e */ /* 0x000fe200000000ff */
[----:B------:R-:W-:Y:S01]  /*3d80*/  @P5 IMAD.MOV.U32 R5, RZ, RZ, R9 ;  /* 0x000000ffff055224 */ /* 0x000fe200078e0009 */
[----:B------:R-:W-:-:S02]  /*3d90*/  F2FP.F16.F32.PACK_AB R54, RZ, R54 ;  /* 0x00000036ff36723e */ /* 0x000fc400000000ff */
[----:B------:R-:W-:Y:S02]  /*3da0*/  F2FP.F16.F32.PACK_AB R55, RZ, R55 ;  /* 0x00000037ff37723e */ /* 0x000fe400000000ff */
[----:B------:R0:W-:Y:S01]  /*3db0*/  @P5 STG.E.U16 desc[UR36][R4.64+0x52], R47 ;  /* 0x0000522f04005986 */ /* 0x0001e2000c101524 */
[C---:B------:R-:W-:Y:S02]  /*3dc0*/  ISETP.GT.AND P5, PT, R3.reuse, RZ, P3 ;  /* 0x000000ff0300720c */ /* 0x040fe40001fa4270 */
[----:B------:R-:W-:-:S11]  /*3dd0*/  ISETP.GT.AND P3, PT, R3, 0x8, P3 ;  /* 0x000000080300780c */ /* 0x000fd60001f64270 */
[----:B0-----:R-:W-:Y:S02]  /*3de0*/  @P5 IMAD.MOV.U32 R4, RZ, RZ, R6 ;  /* 0x000000ffff045224 */ /* 0x001fe400078e0006 */
[----:B------:R-:W-:-:S05]  /*3df0*/  @P5 IMAD.MOV.U32 R5, RZ, RZ, R7 ;  /* 0x000000ffff055224 */ /* 0x000fca00078e0007 */
[----:B------:R0:W-:Y:S01]  /*3e00*/  @P5 STG.E.U16 desc[UR36][R4.64+0x60], R48 ;  /* 0x0000603004005986 */ /* 0x0001e2000c101524 */
[C---:B------:R-:W-:Y:S02]  /*3e10*/  ISETP.GT.AND P5, PT, R3.reuse, RZ, P0 ;  /* 0x000000ff0300720c */ /* 0x040fe400007a4270 */
[----:B------:R-:W-:Y:S01]  /*3e20*/  ISETP.GT.AND P0, PT, R3, 0x8, P0 ;  /* 0x000000080300780c */ /* 0x000fe20000704270 */
[----:B0-----:R-:W-:Y:S02]  /*3e30*/  @P4 IMAD.MOV.U32 R4, RZ, RZ, R6 ;  /* 0x000000ffff044224 */ /* 0x001fe400078e0006 */
[----:B------:R-:W-:-:S05]  /*3e40*/  @P4 IMAD.MOV.U32 R5, RZ, RZ, R7 ;  /* 0x000000ffff054224 */ /* 0x000fca00078e0007 */
[----:B------:R0:W-:Y:S01]  /*3e50*/  @P4 STG.E.U16 desc[UR36][R4.64+0x62], R49 ;  /* 0x0000623104004986 */ /* 0x0001e2000c101524 */
[C---:B------:R-:W-:Y:S02]  /*3e60*/  ISETP.GT.AND P4, PT, R3.reuse, RZ, P1 ;  /* 0x000000ff0300720c */ /* 0x040fe40000f84270 */
[----:B------:R-:W-:Y:S01]  /*3e70*/  ISETP.GT.AND P1, PT, R3, 0x8, P1 ;  /* 0x000000080300780c */ /* 0x000fe20000f24270 */
[----:B0-----:R-:W-:Y:S02]  /*3e80*/  @P3 IMAD.MOV.U32 R4, RZ, RZ, R8 ;  /* 0x000000ffff043224 */ /* 0x001fe400078e0008 */
[----:B------:R-:W-:-:S05]  /*3e90*/  @P3 IMAD.MOV.U32 R5, RZ, RZ, R9 ;  /* 0x000000ffff053224 */ /* 0x000fca00078e0009 */
[----:B------:R0:W-:Y:S02]  /*3ea0*/  @P3 STG.E.U16 desc[UR36][R4.64+0x60], R50 ;  /* 0x0000603204003986 */ /* 0x0001e4000c101524 */
[----:B0-----:R-:W-:Y:S02]  /*3eb0*/  @P2 IMAD.MOV.U32 R4, RZ, RZ, R8 ;  /* 0x000000ffff042224 */ /* 0x001fe400078e0008 */
[----:B------:R-:W-:-:S05]  /*3ec0*/  @P2 IMAD.MOV.U32 R5, RZ, RZ, R9 ;  /* 0x000000ffff052224 */ /* 0x000fca00078e0009 */
[----:B------:R0:W-:Y:S02]  /*3ed0*/  @P2 STG.E.U16 desc[UR36][R4.64+0x62], R51 ;  /* 0x0000623304002986 */ /* 0x0001e4000c101524 */
[----:B0-----:R-:W-:Y:S02]  /*3ee0*/  @P4 IMAD.MOV.U32 R4, RZ, RZ, R6 ;  /* 0x000000ffff044224 */ /* 0x001fe400078e0006 */
[----:B------:R-:W-:-:S05]  /*3ef0*/  @P4 IMAD.MOV.U32 R5, RZ, RZ, R7 ;  /* 0x000000ffff054224 */ /* 0x000fca00078e0007 */
[----:B------:R0:W-:Y:S04]  /*3f00*/  @P4 STG.E.U16 desc[UR36][R4.64+0x70], R52 ;  /* 0x0000703404004986 */ /* 0x0001e8000c101524 */
[----:B------:R1:W-:Y:S01]  /*3f10*/  @P5 STG.E.U16 desc[UR36][R6.64+0x72], R53 ;  /* 0x0000723506005986 */ /* 0x0003e2000c101524 */
[----:B0-----:R-:W-:Y:S02]  /*3f20*/  @P1 IMAD.MOV.U32 R4, RZ, RZ, R8 ;  /* 0x000000ffff041224 */ /* 0x001fe400078e0008 */
[----:B------:R-:W-:-:S05]  /*3f30*/  @P1 IMAD.MOV.U32 R5, RZ, RZ, R9 ;  /* 0x000000ffff051224 */ /* 0x000fca00078e0009 */
[----:B------:R1:W-:Y:S04]  /*3f40*/  @P1 STG.E.U16 desc[UR36][R4.64+0x70], R54 ;  /* 0x0000703604001986 */ /* 0x0003e8000c101524 */
[----:B------:R1:W-:Y:S02]  /*3f50*/  @P0 STG.E.U16 desc[UR36][R8.64+0x72], R55 ;  /* 0x0000723708000986 */ /* 0x0003e4000c101524 */
.L_x_91:
[----:B------:R-:W-:Y:S05]  /*3f60*/  BSYNC B0 ;  /* 0x0000000000007941 */ /* 0x000fea0003800000 */
.L_x_29:
[----:B------:R-:W-:Y:S01]  /*3f70*/  ULDC UR4, c[0x0][0xc] ;  /* 0x0000030000047ab9 */ /* 0x000fe20000000800 */
[----:B------:R-:W-:Y:S01]  /*3f80*/  ULDC UR5, c[0x0][0x10] ;  /* 0x0000040000057ab9 */ /* 0x000fe20000000800 */
[----:B------:R-:W0:Y:S01]  /*3f90*/  LDC R3, c[0x0][0x14] ;  /* 0x00000500ff037b82 */ /* 0x000e220000000800 */
[----:B------:R-:W-:Y:S01]  /*3fa0*/  UIMAD.WIDE.U32 UR4, UR4, UR5, URZ ;  /* 0x00000005040472a5 */ /* 0x000fe2000f8e003f */
[----:B------:R-:W-:Y:S02]  /*3fb0*/  IMAD.MOV.U32 R59, RZ, RZ, -0x1 ;  /* 0xffffffffff3b7424 */ /* 0x000fe400078e00ff */
[----:B------:R-:W-:-:S03]  /*3fc0*/  IMAD.MOV.U32 R57, RZ, RZ, -0x1 ;  /* 0xffffffffff397424 */ /* 0x000fc600078e00ff */
[----:B0-----:R-:W-:-:S04]  /*3fd0*/  IMAD.WIDE.U32 R16, R3, UR4, R16 ;  /* 0x0000000403107c25 */ /* 0x001fc8000f8e0010 */
[----:B------:R-:W-:Y:S01]  /*3fe0*/  IMAD R3, R3, UR5, RZ ;  /* 0x0000000503037c24 */ /* 0x000fe2000f8e02ff */
[----:B------:R-:W-:Y:S02]  /*3ff0*/  ULDC.64 UR4, c[0x0][0x650] ;  /* 0x0001940000047ab9 */ /* 0x000fe40000000a00 */
[----:B------:R-:W-:Y:S01]  /*4000*/  ISETP.GE.U32.AND P0, PT, R16, UR4, PT ;  /* 0x0000000410007c0c */ /* 0x000fe2000bf06070 */
[--C-:B------:R-:W-:Y:S01]  /*4010*/  IMAD.IADD R17, R17, 0x1, R3.reuse ;  /* 0x0000000111117824 */ /* 0x100fe200078e0203 */
[----:B------:R-:W-:-:S04]  /*4020*/  PRMT R3, RZ, 0x7610, R3 ;  /* 0x00007610ff037816 */ /* 0x000fc80000000003 */
[----:B------:R-:W-:-:S13]  /*4030*/  ISETP.GE.U32.AND.EX P0, PT, R17, UR5, PT, P0 ;  /* 0x0000000511007c0c */ /* 0x000fda000bf06100 */
[----:B------:R-:W-:Y:S05]  /*4040*/  @P0 BRA `(.L_x_92) ;  /* 0x0000000400640947 */ /* 0x000fea0003800000 */
[----:B---3--:R-:W0:Y:S01]  /*4050*/  S2R R12, SR_CTAID.X ;  /* 0x00000000000c7919 */ /* 0x008e220000002500 */
[----:B-12-4-:R-:W1:Y:S01]  /*4060*/  LDC.64 R10, c[0x0][0x628] ;  /* 0x00018a00ff0a7b82 */ /* 0x016e620000000a00 */
[----:B------:R-:W-:Y:S01]  /*4070*/  ULDC UR4, c[0x0][0x150] ;  /* 0x0000540000047ab9 */ /* 0x000fe20000000800 */
[----:B------:R-:W-:Y:S01]  /*4080*/  IMAD.MOV.U32 R8, RZ, RZ, R16 ;  /* 0x000000ffff087224 */ /* 0x000fe200078e0010 */
[----:B-----5:R-:W2:Y:S01]  /*4090*/  S2R R24, SR_CTAID.Y ;  /* 0x0000000000187919 */ /* 0x020ea20000002600 */
[----:B------:R-:W-:-:S04]  /*40a0*/  IMAD.MOV.U32 R9, RZ, RZ, R17 ;  /* 0x000000ffff097224 */ /* 0x000fc800078e0011 */
[----:B------:R-:W3:Y:S08]  /*40b0*/  LDC R21, c[0x0][0x144] ;  /* 0x00005100ff157b82 */ /* 0x000ef00000000800 */
[----:B------:R-:W4:Y:S08]  /*40c0*/  LDC R0, c[0x0][0x630] ;  /* 0x00018c00ff007b82 */ /* 0x000f300000000800 */
[----:B------:R-:W2:Y:S01]  /*40d0*/  LDC.64 R14, c[0x0][0x620] ;  /* 0x00018800ff0e7b82 */ /* 0x000ea20000000a00 */
[----:B-1----:R-:W-:-:S04]  /*40e0*/  ISETP.NE.U32.AND P0, PT, R10, RZ, PT ;  /* 0x000000ff0a00720c */ /* 0x002fc80003f05070 */
[----:B------:R-:W-:Y:S02]  /*40f0*/  ISETP.NE.AND.EX P0, PT, R11, RZ, PT, P0 ;  /* 0x000000ff0b00720c */ /* 0x000fe40003f05300 */
[----:B0-----:R-:W-:-:S05]  /*4100*/  I2FP.F32.U32 R3, R12 ;  /* 0x0000000c00037245 */ /* 0x001fca0000201000 */
[----:B------:R-:W-:-:S04]  /*4110*/  FMUL R3, R3, UR4 ;  /* 0x0000000403037c20 */ /* 0x000fc80008400000 */
[----:B------:R0:W1:Y:S02]  /*4120*/  F2I.U32.TRUNC.NTZ R20, R3 ;  /* 0x0000000300147305 */ /* 0x000064000020f000 */
[----:B---34-:R-:W-:Y:S05]  /*4130*/  @!P0 BRA `(.L_x_93) ;  /* 0x0000000000288947 */ /* 0x018fea0003800000 */
[----:B0-----:R-:W0:Y:S02]  /*4140*/  LDC R3, c[0x0][0x634] ;  /* 0x00018d00ff037b82 */ /* 0x001e240000000800 */
        /* <DEDUP_REMOVED lines=9> */
.L_x_93:
[----:B------:R-:W3:Y:S01]  /*41e0*/  LDC.64 R28, c[0x0][0x640] ;  /* 0x00019000ff1c7b82 */ /* 0x000ee20000000a00 */
[-CC-:B------:R-:W-:Y:S01]  /*41f0*/  SHF.R.U64 R57, R8, R0.reuse, R9.reuse ;  /* 0x0000000008397219 */ /* 0x180fe20000001209 */
[----:B-1----:R-:W-:Y:S01]  /*4200*/  IMAD.MOV R20, RZ, RZ, -R20 ;  /* 0x000000ffff147224 */ /* 0x002fe200078e0a14 */
[----:B------:R-:W-:Y:S01]  /*4210*/  SHF.R.U32.HI R0, RZ, R0, R9 ;  /* 0x00000000ff007219 */ /* 0x000fe20000011609 */
[----:B------:R-:W-:Y:S01]  /*4220*/  ULDC UR4, c[0x0][0x154] ;  /* 0x0000550000047ab9 */ /* 0x000fe20000000800 */
[----:B0-----:R-:W-:Y:S01]  /*4230*/  IADD3 R3, P0, RZ, -R57, RZ ;  /* 0x80000039ff037210 */ /* 0x001fe20007f1e0ff */
[----:B------:R-:W-:Y:S02]  /*4240*/  IMAD R21, R21, R20, R12 ;  /* 0x0000001415157224 */ /* 0x000fe400078e020c */
[----:B------:R-:W0:Y:S01]  /*4250*/  LDC R6, c[0x0][0x618] ;  /* 0x00018600ff067b82 */ /* 0x000e220000000800 */
[----:B------:R-:W-:Y:S02]  /*4260*/  IMAD.MOV.U32 R7, RZ, RZ, 0x1 ;  /* 0x00000001ff077424 */ /* 0x000fe400078e00ff */
[----:B------:R-:W-:-:S04]  /*4270*/  IMAD.X R5, RZ, RZ, ~R0, P0 ;  /* 0x000000ffff057224 */ /* 0x000fc800000e0e00 */
[-C--:B--2---:R-:W-:Y:S01]  /*4280*/  IMAD R0, R5, R14.reuse, RZ ;  /* 0x0000000e05007224 */ /* 0x084fe200078e02ff */
[----:B------:R-:W1:Y:S01]  /*4290*/  LDC R8, c[0x0][0x608] ;  /* 0x00018200ff087b82 */ /* 0x000e620000000800 */
[----:B------:R-:W-:-:S04]  /*42a0*/  IMAD.WIDE.U32 R4, R3, R14, R16 ;  /* 0x0000000e03047225 */ /* 0x000fc800078e0010 */
[----:B------:R-:W-:Y:S01]  /*42b0*/  IMAD R3, R3, R15, R0 ;  /* 0x0000000f03037224 */ /* 0x000fe200078e0200 */
[----:B------:R-:W-:Y:S02]  /*42c0*/  I2FP.F32.U32 R0, R24 ;  /* 0x0000001800007245 */ /* 0x000fe40000201000 */
[----:B------:R-:W2:Y:S01]  /*42d0*/  LDC R26, c[0x0][0x658] ;  /* 0x00019600ff1a7b82 */ /* 0x000ea20000000800 */
[----:B------:R-:W-:Y:S01]  /*42e0*/  IMAD.IADD R3, R5, 0x1, R3 ;  /* 0x0000000105037824 */ /* 0x000fe200078e0203 */
[----:B---3--:R-:W-:Y:S01]  /*42f0*/  ISETP.NE.U32.AND P0, PT, R28, RZ, PT ;  /* 0x000000ff1c00720c */ /* 0x008fe20003f05070 */
[----:B------:R-:W-:Y:S01]  /*4300*/  FMUL R0, R0, UR4 ;  /* 0x0000000400007c20 */ /* 0x000fe20008400000 */
[----:B------:R-:W-:Y:S02]  /*4310*/  IMAD.MOV.U32 R5, RZ, RZ, -0x1 ;  /* 0xffffffffff057424 */ /* 0x000fe400078e00ff */
[----:B------:R-:W-:Y:S01]  /*4320*/  ISETP.NE.AND.EX P0, PT, R29, RZ, PT, P0 ;  /* 0x000000ff1d00720c */ /* 0x000fe20003f05300 */
[----:B------:R3:W4:Y:S01]  /*4330*/  F2I.U32.TRUNC.NTZ R13, R0 ;  /* 0x00000000000d7305 */ /* 0x000722000020f000 */
[----:B------:R-:W3:Y:S01]  /*4340*/  LDC R15, c[0x0][0x148] ;  /* 0x00005200ff0f7b82 */ /* 0x000ee20000000800 */
[----:B0-----:R-:W-:-:S02]  /*4350*/  SHF.R.U64 R12, R4, R6, R3 ;  /* 0x00000006040c7219 */ /* 0x001fc40000001203 */
[----:B------:R-:W-:-:S05]  /*4360*/  SHF.R.U32.HI R3, RZ, R6, R3 ;  /* 0x00000006ff037219 */ /* 0x000fca0000011603 */
[----:B------:R-:W0:Y:S01]  /*4370*/  LDC R20, c[0x0][0x600] ;  /* 0x00018000ff147b82 */ /* 0x000e220000000800 */
[-CC-:B-1----:R-:W-:Y:S02]  /*4380*/  SHF.R.U64 R10, R12, R8.reuse, R3.reuse ;  /* 0x000000080c0a7219 */ /* 0x182fe40000001203 */
[----:B------:R-:W-:-:S05]  /*4390*/  SHF.R.U32.HI R3, RZ, R8, R3 ;  /* 0x00000008ff037219 */ /* 0x000fca0000011603 */
[----:B------:R-:W1:Y:S01]  /*43a0*/  LDC R27, c[0x0][0x648] ;  /* 0x00019200ff1b7b82 */ /* 0x000e620000000800 */
[-C--:B--2---:R-:W-:Y:S02]  /*43b0*/  SHF.L.U32 R4, R5, R26.reuse, RZ ;  /* 0x0000001a05047219 */ /* 0x084fe400000006ff */
[-CC-:B------:R-:W-:Y:S02]  /*43c0*/  SHF.R.U64 R14, R10, R26.reuse, R3.reuse ;  /* 0x0000001a0a0e7219 */ /* 0x180fe40000001203 */
[----:B------:R-:W-:Y:S02]  /*43d0*/  SHF.R.U32.HI R5, RZ, R26, R3 ;  /* 0x0000001aff057219 */ /* 0x000fe40000011603 */
[----:B------:R-:W-:Y:S01]  /*43e0*/  LOP3.LUT R25, RZ, R4, RZ, 0x33, !PT ;  /* 0x00000004ff197212 */ /* 0x000fe200078e33ff */
[----:B------:R-:W2:Y:S01]  /*43f0*/  LDC R30, c[0x0][0x638] ;  /* 0x00018e00ff1e7b82 */ /* 0x000ea20000000800 */
[----:B------:R-:W-:Y:S01]  /*4400*/  SHF.L.U32 R26, R7, R26, RZ ;  /* 0x0000001a071a7219 */ /* 0x000fe200000006ff */
[----:B------:R-:W-:-:S06]  /*4410*/  IMAD.MOV.U32 R4, RZ, RZ, R14 ;  /* 0x000000ffff047224 */ /* 0x000fcc00078e000e */
[----:B------:R-:W0:Y:S01]  /*4420*/  LDC R31, c[0x0][0x610] ;  /* 0x00018400ff1f7b82 */ /* 0x000e220000000800 */
[----:B----4-:R-:W-:Y:S05]  /*4430*/  @!P0 BRA `(.L_x_94) ;  /* 0x0000000000288947 */ /* 0x010fea0003800000 */
[----:B------:R-:W4:Y:S02]  /*4440*/  LDC R3, c[0x0][0x64c] ;  /* 0x00019300ff037b82 */ /* 0x000f240000000800 */
[----:B----4-:R-:W-:-:S05]  /*4450*/  IADD3 R3, P0, R14, R3, RZ ;  /* 0x000000030e037210 */ /* 0x010fca0007f1e0ff */
        /* <DEDUP_REMOVED lines=8> */
.L_x_94:
[----:B------:R-:W-:Y:S01]  /*44e0*/  ISETP.NE.AND P0, PT, R2, 0x1, PT ;  /* 0x000000010200780c */ /* 0x000fe20003f05270 */
[----:B0-----:R-:W-:Y:S01]  /*44f0*/  VIADD R7, R20, 0xffffffff ;  /* 0xffffffff14077836 */ /* 0x001fe20000000000 */
[----:B-1-3--:R-:W-:Y:S01]  /*4500*/  SHF.R.U64 R0, R4, R27, R5 ;  /* 0x0000001b04007219 */ /* 0x00afe20000001205 */
[----:B------:R-:W-:Y:S01]  /*4510*/  IMAD.MOV R13, RZ, RZ, -R13 ;  /* 0x000000ffff0d7224 */ /* 0x000fe200078e0a0d */
[----:B------:R-:W-:Y:S01]  /*4520*/  LOP3.LUT R5, R10, R25, RZ, 0xc0, !PT ;  /* 0x000000190a057212 */ /* 0x000fe200078ec0ff */
[----:B------:R-:W-:Y:S01]  /*4530*/  IMAD.MOV.U32 R4, RZ, RZ, 0x1 ;  /* 0x00000001ff047424 */ /* 0x000fe200078e00ff */
[----:B------:R-:W-:Y:S01]  /*4540*/  LOP3.LUT R12, R12, R7, RZ, 0xc0, !PT ;  /* 0x000000070c0c7212 */ /* 0x000fe200078ec0ff */
[----:B------:R-:W-:Y:S02]  /*4550*/  IMAD.MOV R3, RZ, RZ, -R0 ;  /* 0x000000ffff037224 */ /* 0x000fe400078e0a00 */
[----:B------:R-:W-:Y:S02]  /*4560*/  IMAD R0, R26, R0, R5 ;  /* 0x000000001a007224 */ /* 0x000fe400078e0205 */
[----:B--2---:R-:W-:-:S02]  /*4570*/  IMAD R3, R3, R30, R14 ;  /* 0x0000001e03037224 */ /* 0x004fc400078e020e */
[----:B------:R-:W-:Y:S02]  /*4580*/  @P0 IMAD R21, R15, R13, R24 ;  /* 0x0000000d0f150224 */ /* 0x000fe400078e0218 */
[----:B------:R-:W-:Y:S01]  /*4590*/  IMAD R5, R3, R20, R12 ;  /* 0x0000001403057224 */ /* 0x000fe200078e020c */
[----:B------:R-:W-:Y:S01]  /*45a0*/  PRMT R3, R4, 0x7610, R3 ;  /* 0x0000761004037816 */ /* 0x000fe20000000003 */
[----:B------:R-:W-:-:S05]  /*45b0*/  IMAD R0, R0, R31, R21 ;  /* 0x0000001f00007224 */ /* 0x000fca00078e0215 */
[----:B------:R-:W-:Y:S02]  /*45c0*/  SEL R59, R5, R0, !P0 ;  /* 0x00000000053b7207 */ /* 0x000fe40004000000 */
[----:B------:R-:W-:-:S07]  /*45d0*/  SEL R0, R0, R5, !P0 ;  /* 0x0000000500007207 */ /* 0x000fce0004000000 */
.L_x_92:
[----:B------:R-:W-:Y:S01]  /*45e0*/  LOP3.LUT P0, RZ, R3, 0xff, RZ, 0xc0, !PT ;  /* 0x000000ff03ff7812 */ /* 0x000fe2000780c0ff */
[----:B------:R-:W-:-:S12]  /*45f0*/  IMAD.MOV.U32 R58, RZ, RZ, R0 ;  /* 0x000000ffff3a7224 */ /* 0x000fd800078e0000 */
[----:B------:R-:W-:Y:S05]  /*4600*/  @P0 BRA `(.L_x_95) ;  /* 0xffffffc800c40947 */ /* 0x000fea000383ffff */
[----:B------:R-:W-:Y:S05]  /*4610*/  EXIT ;  /* 0x000000000000794d */ /* 0x000fea0003800000 */
.L_x_4:
[----:B0-----:R-:W-:Y:S01]  /*4620*/  ULDC.64 UR4, c[0x0][0x650] ;  /* 0x0001940000047ab9 */ /* 0x001fe20000000a00 */
        /* <DEDUP_REMOVED lines=25> */
.L_x_97:
[--C-:B------:R-:W-:Y:S01]  /*47c0*/  SHF.R.U64 R12, R10, R14, R11.reuse ;  /* 0x0000000e0a0c7219 */ /* 0x100fe2000000120b */
[----:B------:R-:W0:Y:S01]  /*47d0*/  LDC R22, c[0x0][0x618] ;  /* 0x00018600ff167b82 */ /* 0x000e220000000800 */
[----:B------:R-:W-:Y:S01]  /*47e0*/  I2FP.F32.U32 R6, R4 ;  /* 0x0000000400067245 */ /* 0x000fe20000201000 */
[----:B------:R-:W-:Y:S01]  /*47f0*/  ULDC UR4, c[0x0][0x150] ;  /* 0x0000540000047ab9 */ /* 0x000fe20000000800 */
[----:B------:R-:W-:Y:S02]  /*4800*/  SHF.R.U32.HI R5, RZ, R14, R11 ;  /* 0x0000000eff057219 */ /* 0x000fe4000001160b */
[----:B------:R-:W-:Y:S01]  /*4810*/  IADD3 R9, P0, RZ, -R12, RZ ;  /* 0x8000000cff097210 */ /* 0x000fe20007f1e0ff */
[----:B------:R-:W-:Y:S01]  /*4820*/  FMUL R11, R6, UR4 ;  /* 0x00000004060b7c20 */ /* 0x000fe20008400000 */
[----:B------:R-:W-:Y:S01]  /*4830*/  ULDC UR4, c[0x0][0x154] ;  /* 0x0000550000047ab9 */ /* 0x000fe20000000800 */
[----:B------:R-:W1:Y:S02]  /*4840*/  LDC.64 R24, c[0x0][0x640] ;  /* 0x00019000ff187b82 */ /* 0x000e640000000a00 */
[----:B------:R-:W-:-:S02]  /*4850*/  IMAD.X R5, RZ, RZ, ~R5, P0 ;  /* 0x000000ffff057224 */ /* 0x000fc400000e0e05 */
[----:B------:R-:W2:Y:S01]  /*4860*/  F2I.U32.TRUNC.NTZ R11, R11 ;  /* 0x0000000b000b7305 */ /* 0x000ea2000020f000 */
[----:B------:R-:W-:-:S03]  /*4870*/  IMAD.WIDE.U32 R6, R9, R20, R16 ;  /* 0x0000001409067225 */ /* 0x000fc600078e0010 */
[----:B------:R-:W3:Y:S01]  /*4880*/  LDC R13, c[0x0][0x144] ;  /* 0x00005100ff0d7b82 */ /* 0x000ee20000000800 */
[----:B------:R-:W-:-:S04]  /*4890*/  IMAD R8, R5, R20, RZ ;  /* 0x0000001405087224 */ /* 0x000fc800078e02ff */
[----:B------:R-:W-:Y:S02]  /*48a0*/  IMAD R5, R9, R21, R8 ;  /* 0x0000001509057224 */ /* 0x000fe400078e0208 */
[----:B------:R-:W-:Y:S01]  /*48b0*/  IMAD.MOV.U32 R8, RZ, RZ, -0x1 ;  /* 0xffffffffff087424 */ /* 0x000fe200078e00ff */
[----:B------:R-:W4:Y:S01]  /*48c0*/  LDC R14, c[0x0][0x608] ;  /* 0x00018200ff0e7b82 */ /* 0x000f220000000800 */
[----:B------:R-:W-:Y:S01]  /*48d0*/  IMAD.IADD R5, R7, 0x1, R5 ;  /* 0x0000000107057824 */ /* 0x000fe200078e0205 */
[----:B------:R-:W-:-:S04]  /*48e0*/  I2FP.F32.U32 R7, R3 ;  /* 0x0000000300077245 */ /* 0x000fc80000201000 */
[-C--:B0-----:R-:W-:Y:S01]  /*48f0*/  SHF.R.U64 R10, R6, R22.reuse, R5 ;  /* 0x00000016060a7219 */ /* 0x081fe20000001205 */
[----:B--2---:R-:W-:Y:S01]  /*4900*/  IMAD.MOV R6, RZ, RZ, -R11 ;  /* 0x000000ffff067224 */ /* 0x004fe200078e0a0b */
[----:B------:R-:W0:Y:S01]  /*4910*/  LDC R9, c[0x0][0x658] ;  /* 0x00019600ff097b82 */ /* 0x000e220000000800 */
[----:B-1----:R-:W-:Y:S01]  /*4920*/  ISETP.NE.U32.AND P0, PT, R24, RZ, PT ;  /* 0x000000ff1800720c */ /* 0x002fe20003f05070 */
[----:B------:R-:W-:Y:S01]  /*4930*/  FMUL R7, R7, UR4 ;  /* 0x0000000407077c20 */ /* 0x000fe20008400000 */
[----:B------:R-:W-:Y:S02]  /*4940*/  SHF.R.U32.HI R5, RZ, R22, R5 ;  /* 0x00000016ff057219 */ /* 0x000fe40000011605 */
[----:B------:R-:W-:-:S03]  /*4950*/  ISETP.NE.AND.EX P0, PT, R25, RZ, PT, P0 ;  /* 0x000000ff1900720c */ /* 0x000fc60003f05300 */
[----:B------:R-:W1:Y:S01]  /*4960*/  LDC R20, c[0x0][0x148] ;  /* 0x00005200ff147b82 */ /* 0x000e620000000800 */
[----:B---3--:R-:W-:Y:S02]  /*4970*/  IMAD R23, R13, R6, R4 ;  /* 0x000000060d177224 */ /* 0x008fe400078e0204 */
[----:B------:R-:W-:-:S05]  /*4980*/  IMAD.MOV.U32 R6, RZ, RZ, 0x1 ;  /* 0x00000001ff067424 */ /* 0x000fca00078e00ff */
[----:B------:R-:W2:Y:S01]  /*4990*/  LDC R21, c[0x0][0x600] ;  /* 0x00018000ff157b82 */ /* 0x000ea20000000800 */
[-CC-:B----4-:R-:W-:Y:S02]  /*49a0*/  SHF.R.U64 R13, R10, R14.reuse, R5.reuse ;  /* 0x0000000e0a0d7219 */ /* 0x190fe40000001205 */
[----:B------:R-:W-:Y:S02]  /*49b0*/  SHF.R.U32.HI R4, RZ, R14, R5 ;  /* 0x0000000eff047219 */ /* 0x000fe40000011605 */
[----:B------:R3:W4:Y:S03]  /*49c0*/  F2I.U32.TRUNC.NTZ R14, R7 ;  /* 0x00000007000e7305 */ /* 0x000726000020f000 */
[----:B------:R-:W1:Y:S01]  /*49d0*/  LDC R26, c[0x0][0x648] ;  /* 0x00019200ff1a7b82 */ /* 0x000e620000000800 */
[-C--:B0-----:R-:W-:Y:S02]  /*49e0*/  SHF.R.U64 R15, R13, R9.reuse, R4 ;  /* 0x000000090d0f7219 */ /* 0x081fe40000001204 */
[----:B------:R-:W-:-:S02]  /*49f0*/  SHF.L.U32 R8, R8, R9, RZ ;  /* 0x0000000908087219 */ /* 0x000fc400000006ff */
[-C--:B------:R-:W-:Y:S01]  /*4a00*/  SHF.R.U32.HI R5, RZ, R9.reuse, R4 ;  /* 0x00000009ff057219 */ /* 0x080fe20000011604 */
[----:B------:R-:W-:Y:S01]  /*4a10*/  IMAD.MOV.U32 R4, RZ, RZ, R15 ;  /* 0x000000ffff047224 */ /* 0x000fe200078e000f */
[----:B------:R-:W-:Y:S01]  /*4a20*/  SHF.L.U32 R22, R6, R9, RZ ;  /* 0x0000000906167219 */ /* 0x000fe200000006ff */
[----:B------:R-:W0:Y:S01]  /*4a30*/  LDC R27, c[0x0][0x638] ;  /* 0x00018e00ff1b7b82 */ /* 0x000e220000000800 */
[----:B------:R-:W-:-:S07]  /*4a40*/  LOP3.LUT R28, RZ, R8, RZ, 0x33, !PT ;  /* 0x00000008ff1c7212 */ /* 0x000fce00078e33ff */
        /* <DEDUP_REMOVED lines=12> */
.L_x_98:
[----:B------:R-:W-:Y:S01]  /*4b10*/  ISETP.NE.AND P0, PT, R2, 0x1, PT ;  /* 0x000000010200780c */ /* 0x000fe20003f05270 */
[----:B--2---:R-:W-:Y:S01]  /*4b20*/  VIADD R7, R21, 0xffffffff ;  /* 0xffffffff15077836 */ /* 0x004fe20000000000 */
[----:B-1----:R-:W-:Y:S01]  /*4b30*/  SHF.R.U64 R5, R4, R26, R5 ;  /* 0x0000001a04057219 */ /* 0x002fe20000001205 */
[----:B------:R-:W-:Y:S01]  /*4b40*/  IMAD.MOV R14, RZ, RZ, -R14 ;  /* 0x000000ffff0e7224 */ /* 0x000fe200078e0a0e */
[----:B------:R-:W-:Y:S01]  /*4b50*/  LOP3.LUT R4, R13, R28, RZ, 0xc0, !PT ;  /* 0x0000001c0d047212 */ /* 0x000fe200078ec0ff */
[----:B------:R-:W-:Y:S01]  /*4b60*/  IMAD.MOV.U32 R8, RZ, RZ, R12 ;  /* 0x000000ffff087224 */ /* 0x000fe200078e000c */
[----:B------:R-:W-:Y:S01]  /*4b70*/  LOP3.LUT R10, R10, R7, RZ, 0xc0, !PT ;  /* 0x000000070a0a7212 */ /* 0x000fe200078ec0ff */
[----:B------:R-:W-:Y:S02]  /*4b80*/  IMAD.MOV R6, RZ, RZ, -R5 ;  /* 0x000000ffff067224 */ /* 0x000fe400078e0a05 */
[----:B------:R-:W-:-:S04]  /*4b90*/  IMAD R4, R22, R5, R4 ;  /* 0x0000000516047224 */ /* 0x000fc800078e0204 */
[----:B------:R-:W-:Y:S02]  /*4ba0*/  @P0 IMAD R23, R20, R14, R3 ;  /* 0x0000000e14170224 */ /* 0x000fe400078e0203 */
[----:B0-----:R-:W-:Y:S02]  /*4bb0*/  IMAD R3, R6, R27, R15 ;  /* 0x0000001b06037224 */ /* 0x001fe400078e020f */
[----:B------:R-:W-:Y:S02]  /*4bc0*/  IMAD R7, R4, R29, R23 ;  /* 0x0000001d04077224 */ /* 0x000fe400078e0217 */
[----:B------:R-:W-:Y:S02]  /*4bd0*/  IMAD R4, R3, R21, R10 ;  /* 0x0000001503047224 */ /* 0x000fe400078e020a */
[----:B------:R-:W-:-:S03]  /*4be0*/  IMAD.MOV.U32 R6, RZ, RZ, 0x1 ;  /* 0x00000001ff067424 */ /* 0x000fc600078e00ff */
[----:B------:R-:W-:Y:S02]  /*4bf0*/  SEL R9, R4, R7, !P0 ;  /* 0x0000000704097207 */ /* 0x000fe40004000000 */
[----:B------:R-:W-:-:S07]  /*4c00*/  SEL R7, R7, R4, !P0 ;  /* 0x0000000407077207 */ /* 0x000fce0004000000 */
.L_x_96:
[----:B------:R-:W-:-:S08]  /*4c10*/  NOP ;  /* 0x0000000000007918 */ /* 0x000fd00000000000 */
[----:B------:R-:W0:-:S00]  /*4c20*/  USETMAXREG.DEALLOC.CTAPOOL 0x28 ;  /* 0x00000028000079c8 */ /* 0x000e0000080e0500 */
[----:B0-----:R-:W-:-:S13]  /*4c30*/  ISETP.NE.AND P0, PT, R0, RZ, PT ;  /* 0x000000ff0000720c */ /* 0x001fda0003f05270 */
[----:B------:R-:W-:Y:S05]  /*4c40*/  @P0 EXIT ;  /* 0x000000000000094d */ /* 0x000fea0003800000 */
[----:B------:R-:W-:Y:S01]  /*4c50*/  LOP3.LUT P0, RZ, R6, 0xff, RZ, 0xc0, !PT ;  /* 0x000000ff06ff7812 */ /* 0x000fe2000780c0ff */
[----:B------:R-:W-:Y:S02]  /*4c60*/  IMAD.MOV.U32 R0, RZ, RZ, 0x1 ;  /* 0x00000001ff007424 */ /* 0x000fe400078e00ff */
[----:B------:R-:W-:-:S10]  /*4c70*/  IMAD.MOV.U32 R12, RZ, RZ, RZ ;  /* 0x000000ffff0c7224 */ /* 0x000fd400078e00ff */
[----:B------:R-:W-:Y:S05]  /*4c80*/  @!P0 BRA `(.L_x_99) ;  /* 0x0000000c00308947 */ /* 0x000fea0003800000 */
[----:B------:R-:W0:Y:S01]  /*4c90*/  LDC R0, c[0x0][0x28c] ;  /* 0x0000a300ff007b82 */ /* 0x000e220000000800 */
[----:B------:R-:W-:Y:S01]  /*4ca0*/  ULDC UR5, c[0x0][0x658] ;  /* 0x0001960000057ab9 */ /* 0x000fe20000000800 */
[----:B------:R-:W-:Y:S01]  /*4cb0*/  UMOV UR7, 0xffffffff ;  /* 0xffffffff00077882 */ /* 0x000fe20000000000 */
[----:B------:R-:W-:Y:S01]  /*4cc0*/  ULDC UR6, c[0x0][0xc] ;  /* 0x0000030000067ab9 */ /* 0x000fe20000000800 */
[----:B------:R-:W-:Y:S01]  /*4cd0*/  USHF.L.U32 UR8, UR7, UR5, URZ ;  /* 0x0000000507087299 */ /* 0x000fe2000800063f */
[C---:B------:R-:W-:Y:S01]  /*4ce0*/  LOP3.LUT P2, RZ, R18.reuse, 0x7f, RZ, 0xc0, !PT ;  /* 0x0000007f12ff7812 */ /* 0x040fe2000784c0ff */
[----:B------:R-:W-:Y:S01]  /*4cf0*/  UMOV UR9, 0x1 ;  /* 0x0000000100097882 */ /* 0x000fe20000000000 */
[----:B------:R-:W-:Y:S01]  /*4d00*/  ULDC UR7, c[0x0][0x10] ;  /* 0x0000040000077ab9 */ /* 0x000fe20000000800 */
[----:B------:R-:W-:Y:S01]  /*4d10*/  LOP3.LUT P0, RZ, R18, 0x1f, RZ, 0xc0, !PT ;  /* 0x0000001f12ff7812 */ /* 0x000fe2000780c0ff */
[----:B------:R-:W-:Y:S01]  /*4d20*/  UIMAD.WIDE.U32 UR6, UR6, UR7, URZ ;  /* 0x00000007060672a5 */ /* 0x000fe2000f8e003f */
[----:B------:R-:W-:Y:S01]  /*4d30*/  BSSY B0, `(.L_x_99) ;  /* 0x00000c1000007945 */ /* 0x000fe20003800000 */
[----:B------:R-:W-:Y:S01]  /*4d40*/  USHF.L.U32 UR22, UR9, UR5, URZ ;  /* 0x0000000509167299 */ /* 0x000fe2000800063f */
[----:B------:R-:W-:Y:S01]  /*4d50*/  IMAD.MOV.U32 R13, RZ, RZ, 0x1 ;  /* 0x00000001ff0d7424 */ /* 0x000fe200078e00ff */
[----:B------:R-:W-:Y:S01]  /*4d60*/  LOP3.LUT R11, R19, 0x2, RZ, 0xfc, !PT ;  /* 0x00000002130b7812 */ /* 0x000fe200078efcff */
[----:B------:R-:W-:Y:S01]  /*4d70*/  ULDC UR5, c[0x0][0x14] ;  /* 0x0000050000057ab9 */ /* 0x000fe20000000800 */
[----:B------:R-:W-:Y:S01]  /*4d80*/  PLOP3.LUT P0, PT, P0, P2, PT, 0x8a, 0x0 ;  /* 0x000000000000781c */ /* 0x000fe20000705172 */
[----:B------:R-:W-:Y:S01]  /*4d90*/  UIMAD.WIDE.U32 UR24, UR6, UR5, URZ ;  /* 0x00000005061872a5 */ /* 0x000fe2000f8e003f */
[----:B------:R-:W-:Y:S01]  /*4da0*/  IMAD.MOV.U32 R12, RZ, RZ, RZ ;  /* 0x000000ffff0c7224 */ /* 0x000fe200078e00ff */
[----:B------:R-:W-:Y:S01]  /*4db0*/  UIMAD UR13, UR7, UR5, URZ ;  /* 0x00000005070d72a4 */ /* 0x000fe2000f8e023f */
[----:B------:R-:W-:Y:S01]  /*4dc0*/  ULDC UR4, c[0x0][0x600] ;  /* 0x0001800000047ab9 */ /* 0x000fe20000000800 */
[----:B------:R-:W-:-:S02]  /*4dd0*/  ULOP3.LUT UR21, URZ, UR8, URZ, 0x33, !UPT ;  /* 0x000000083f157292 */ /* 0x000fc4000f8e333f */
[----:B------:R-:W-:Y:S01]  /*4de0*/  UIADD3 UR4, UR4, -0x1, URZ ;  /* 0xffffffff04047890 */ /* 0x000fe2000fffe03f */
[----:B0-----:R-:W-:Y:S01]  /*4df0*/  VIADD R0, R0, 0x1f ;  /* 0x0000001f00007836 */ /* 0x001fe20000000000 */
[----:B------:R-:W-:Y:S01]  /*4e00*/  UIADD3 UR13, UR25, UR13, URZ ;  /* 0x0000000d190d7290 */ /* 0x000fe2000fffe03f */
[----:B------:R-:W-:-:S03]  /*4e10*/  ULDC.64 UR26, c[0x0][0x198] ;  /* 0x00006600001a7ab9 */ /* 0x000fc60000000a00 */
[----:B------:R-:W-:-:S04]  /*4e20*/  SHF.R.S32.HI R3, RZ, 0x1f, R0 ;  /* 0x0000001fff037819 */ /* 0x000fc80000011400 */
[----:B------:R-:W-:Y:S01]  /*4e30*/  LEA.HI R3, R3, R0, RZ, 0x5 ;  /* 0x0000000003037211 */ /* 0x000fe200078f28ff */
[----:B------:R-:W-:-:S03]  /*4e40*/  IMAD.MOV.U32 R0, RZ, RZ, 0x1 ;  /* 0x00000001ff007424 */ /* 0x000fc600078e00ff */
[----:B------:R-:W-:-:S05]  /*4e50*/  SHF.R.S32.HI R3, RZ, 0x5, R3 ;  /* 0x00000005ff037819 */ /* 0x000fca0000011403 */
[----:B------:R-:W-:-:S07]  /*4e60*/  VIADD R10, R3, 0x1 ;  /* 0x00000001030a7836 */ /* 0x000fce0000000000 */
.L_x_111:
[----:B------:R-:W-:-:S03]  /*4e70*/  UMOV UR5, 0xffffffff ;  /* 0xffffffff00057882 */ /* 0x000fc60000000000 */
[----:B------:R-:W-:Y:S05]  /*4e80*/  BRA.DIV UR5, `(.L_x_100) ;  /* 0x0000001605947947 */ /* 0x000fea000b800000 */
[----:B------:R-:W-:-:S13]  /*4e90*/  ELECT P6, URZ, PT ;  /* 0x00000000003f782f */ /* 0x000fda00038c0000 */
.L_x_136:
[----:B------:R-:W0:Y:S01]  /*4ea0*/  LDC R4, c[0x0][0x28c] ;  /* 0x0000a300ff047b82 */ /* 0x000e220000000800 */
[----:B------:R-:W-:Y:S01]  /*4eb0*/  BSSY B1, `(.L_x_101) ;  /* 0x0000037000017945 */ /* 0x000fe20003800000 */
[----:B0-----:R-:W-:-:S13]  /*4ec0*/  ISETP.LT.OR P6, PT, R4, 0x1, !P6 ;  /* 0x000000010400780c */ /* 0x001fda00077c1670 */
[----:B------:R-:W-:Y:S05]  /*4ed0*/  @P6 BRA `(.L_x_102) ;  /* 0x0000000000d06947 */ /* 0x000fea0003800000 */
[----:B------:R-:W-:Y:S02]  /*4ee0*/  IMAD.SHL.U32 R15, R9, 0x40, RZ ;  /* 0x00000040090f7824 */ /* 0x000fe400078e00ff */
[----:B------:R-:W-:Y:S02]  /*4ef0*/  IMAD.SHL.U32 R18, R7, 0x80, RZ ;  /* 0x0000008007127824 */ /* 0x000fe400078e00ff */
[----:B------:R-:W-:Y:S02]  /*4f00*/  IMAD.MOV.U32 R20, RZ, RZ, RZ ;  /* 0x000000ffff147224 */ /* 0x000fe400078e00ff */
[----:B------:R-:W-:Y:S02]  /*4f10*/  IMAD.MOV.U32 R4, RZ, RZ, R10 ;  /* 0x000000ffff047224 */ /* 0x000fe400078e000a */
[----:B------:R-:W-:Y:S02]  /*4f20*/  IMAD.MOV.U32 R5, RZ, RZ, R0 ;  /* 0x000000ffff057224 */ /* 0x000fe400078e0000 */
[----:B------:R-:W-:-:S07]  /*4f30*/  IMAD.MOV.U32 R6, RZ, RZ, R12 ;  /* 0x000000ffff067224 */ /* 0x000fce00078e000c */
.L_x_106:
[----:B------:R-:W0:Y:S01]  /*4f40*/  S2R R14, SR_CgaCtaId ;  /* 0x00000000000e7919 */ /* 0x000e220000008800 */
[----:B------:R-:W-:Y:S01]  /*4f50*/  MOV R7, 0x400 ;  /* 0x0000040000077802 */ /* 0x000fe20000000f00 */
[----:B------:R-:W1:Y:S03]  /*4f60*/  @!P2 LDC R9, c[0x0][0x500] ;  /* 0x00014000ff09ab82 */ /* 0x000e660000000800 */
[----:B0-----:R-:W-:Y:S02]  /*4f70*/  LEA R21, R14, R7, 0x18 ;  /* 0x000000070e157211 */ /* 0x001fe400078ec0ff */
[----:B------:R-:W-:-:S03]  /*4f80*/  SHF.L.U32 R7, R5, 0x1f, RZ ;  /* 0x0000001f05077819 */ /* 0x000fc600000006ff */
[----:B------:R-:W-:-:S04]  /*4f90*/  IMAD R14, R6, 0x8, R21 ;  /* 0x00000008060e7824 */ /* 0x000fc800078e0215 */
[----:B------:R-:W0:Y:S02]  /*4fa0*/  SYNCS.PHASECHK.TRANS64.TRYWAIT P1, [R14+URZ+0x90], R7 ;  /* 0x000090070e0075a7 */ /* 0x000e24000802017f */
[----:B01----:R-:W-:Y:S05]  /*4fb0*/  @!P1 BRA `(.L_x_103) ;  /* 0x0000001400689947 */ /* 0x003fea0003800000 */
.L_x_137:
[----:B0-----:R-:W-:Y:S01]  /*4fc0*/  PRMT R7, R11, 0x9910, RZ ;  /* 0x000099100b077816 */ /* 0x001fe200000000ff */
[----:B------:R0:W-:Y:S03]  /*4fd0*/  @!P2 SYNCS.ARRIVE.TRANS64 RZ, [R14+URZ], R9 ;  /* 0x000000090effa9a7 */ /* 0x0001e6000800003f */
[----:B------:R-:W-:-:S13]  /*4fe0*/  ISETP.NE.AND P1, PT, R7, 0x2, PT ;  /* 0x000000020700780c */ /* 0x000fda0003f25270 */
[----:B0-----:R-:W-:Y:S05]  /*4ff0*/  @P1 BRA `(.L_x_104) ;  /* 0x0000000000041947 */ /* 0x001fea0003800000 */
[----:B------:R-:W-:Y:S01]  /*5000*/  BPT.TRAP 0x1 ;  /* 0x000000040000795c */ /* 0x000fe20000300000 */
.L_x_104:
[----:B------:R-:W-:Y:S05]  /*5010*/  @P0 BRA `(.L_x_105) ;  /* 0x0000000000040947 */ /* 0x000fea0003800000 */
[----:B------:R-:W-:Y:S01]  /*5020*/  BPT.TRAP 0x1 ;  /* 0x000000040000795c */ /* 0x000fe20000300000 */
.L_x_105:
[--C-:B------:R-:W-:Y:S01]  /*5030*/  IMAD R7, R6, 0x2000, R21.reuse ;  /* 0x0000200006077824 */ /* 0x100fe200078e0215 */
[----:B------:R-:W-:Y:S01]  /*5040*/  R2UR UR19, R20 ;  /* 0x00000000141372ca */ /* 0x000fe200000e0000 */
[----:B------:R-:W-:Y:S01]  /*5050*/  IMAD R21, R6, 0x1000, R21 ;  /* 0x0000100006157824 */ /* 0x000fe200078e0215 */
[----:B------:R-:W-:Y:S01]  /*5060*/  R2UR UR9, R14 ;  /* 0x000000000e0972ca */ /* 0x000fe200000e0000 */
[----:B------:R-:W-:Y:S01]  /*5070*/  VIADD R4, R4, 0xffffffff ;  /* 0xffffffff04047836 */ /* 0x000fe20000000000 */
[----:B------:R-:W-:Y:S01]  /*5080*/  R2UR UR5, R7 ;  /* 0x00000000070572ca */ /* 0x000fe200000e0000 */
[----:B------:R-:W-:Y:S01]  /*5090*/  UIADD3 UR6, UP0, UR26, 0xf0, URZ ;  /* 0x000000f01a067890 */ /* 0x000fe2000ff1e03f */
[----:B------:R-:W-:Y:S01]  /*50a0*/  R2UR UR16, R21 ;  /* 0x00000000151072ca */ /* 0x000fe200000e0000 */
[----:B------:R-:W-:Y:S01]  /*50b0*/  UIADD3 UR28, UP1, UR26, 0x1f0, URZ ;  /* 0x000001f01a1c7890 */ /* 0x000fe2000ff3e03f */
[----:B------:R-:W-:Y:S01]  /*50c0*/  R2UR UR12, R8 ;  /* 0x00000000080c72ca */ /* 0x000fe200000e0000 */
[----:B------:R-:W-:Y:S01]  /*50d0*/  UIADD3.X UR7, URZ, UR27, URZ, UP0, !UPT ;  /* 0x0000001b3f077290 */ /* 0x000fe200087fe43f */
[----:B------:R-:W-:Y:S01]  /*50e0*/  R2UR UR11, R18 ;  /* 0x00000000120b72ca */ /* 0x000fe200000e0000 */
[----:B------:R-:W-:Y:S01]  /*50f0*/  VIADD R6, R6, 0x1 ;  /* 0x0000000106067836 */ /* 0x000fe20000000000 */
[----:B------:R-:W-:Y:S01]  /*5100*/  R2UR UR18, R15 ;  /* 0x000000000f1272ca */ /* 0x000fe200000e0000 */
[----:B------:R-:W-:Y:S01]  /*5110*/  UIADD3.X UR29, URZ, UR27, URZ, UP1, !UPT ;  /* 0x0000001b3f1d7290 */ /* 0x000fe20008ffe43f */
[----:B------:R-:W-:Y:S01]  /*5120*/  ISETP.GT.AND P3, PT, R4, 0x1, PT ;  /* 0x000000010400780c */ /* 0x000fe20003f64270 */
[----:B------:R-:W-:Y:S01]  /*5130*/  UMOV UR14, 0x0 ;  /* 0x00000000000e7882 */ /* 0x000fe20000000000 */
[----:B------:R-:W-:Y:S01]  /*5140*/  ISETP.NE.AND P1, PT, R6, 0x12, PT ;  /* 0x000000120600780c */ /* 0x000fe20003f25270 */
[----:B------:R-:W-:Y:S01]  /*5150*/  UIADD3 UR8, UR5, 0x200, URZ ;  /* 0x0000020005087890 */ /* 0x000fe2000fffe03f */
[----:B------:R-:W-:Y:S01]  /*5160*/  VIADD R20, R20, 0x20 ;  /* 0x0000002014147836 */ /* 0x000fe20000000000 */
[----:B------:R-:W-:Y:S01]  /*5170*/  UIADD3 UR16, UR16, 0x24200, URZ ;  /* 0x0002420010107890 */ /* 0x000fe2000fffe03f */
[----:B------:R-:W-:Y:S01]  /*5180*/  SEL R14, RZ, 0x1, P1 ;  /* 0x00000001ff0e7807 */ /* 0x000fe20000800000 */
[----:B------:R-:W-:Y:S01]  /*5190*/  UMOV UR15, 0x10000000 ;  /* 0x10000000000f7882 */ /* 0x000fe20000000000 */
[----:B------:R-:W-:Y:S01]  /*51a0*/  UMOV UR10, UR19 ;  /* 0x00000013000a7c82 */ /* 0x000fe20008000000 */
[----:B------:R-:W-:Y:S01]  /*51b0*/  UMOV UR17, UR9 ;  /* 0x0000000900117c82 */ /* 0x000fe20008000000 */
[----:B------:R-:W-:Y:S01]  /*51c0*/  UMOV UR20, UR12 ;  /* 0x0000000c00147c82 */ /* 0x000fe20008000000 */
[----:B------:R-:W-:Y:S01]  /*51d0*/  LOP3.LUT R5, R5, R14, RZ, 0x3c, !PT ;  /* 0x0000000e05057212 */ /* 0x000fe200078e3cff */
[----:B------:R0:W-:Y:S01]  /*51e0*/  UTMALDG.3D [UR8], [UR6], desc[UR14] ;  /* 0x00000e08060075b4 */ /* 0x0001e20008011000 */
[----:B------:R-:W-:Y:S01]  /*51f0*/  SEL R6, R6, RZ, P1 ;  /* 0x000000ff06067207 */ /* 0x000fe20000800000 */
[----:B------:R0:W-:Y:S02]  /*5200*/  UTMALDG.3D [UR16], [UR28], desc[UR14] ;  /* 0x00000e101c0075b4 */ /* 0x0001e40008011000 */
[----:B0-----:R-:W-:Y:S05]  /*5210*/  @P3 BRA `(.L_x_106) ;  /* 0xfffffffc00483947 */ /* 0x001fea000383ffff */
.L_x_102:
[----:B------:R-:W-:Y:S05]  /*5220*/  BSYNC B1 ;  /* 0x0000000000017941 */ /* 0x000fea0003800000 */
.L_x_101:
[----:B------:R-:W-:Y:S01]  /*5230*/  LOP3.LUT P3, RZ, R13, 0xff, RZ, 0xc0, !PT ;  /* 0x000000ff0dff7812 */ /* 0x000fe2000786c0ff */
[----:B------:R-:W-:Y:S01]  /*5240*/  IMAD.IADD R12, R3, 0x1, R12 ;  /* 0x00000001030c7824 */ /* 0x000fe200078e020c */
[----:B------:R-:W-:Y:S01]  /*5250*/  IADD3 R16, P4, R16, UR24, RZ ;  /* 0x0000001810107c10 */ /* 0x000fe2000ff9e0ff */
[----:B------:R-:W-:Y:S01]  /*5260*/  ULDC.64 UR6, c[0x0][0x650] ;  /* 0x0001940000067ab9 */ /* 0x000fe20000000a00 */
[----:B------:R-:W-:Y:S01]  /*5270*/  BSSY B1, `(.L_x_107) ;  /* 0x000006a000017945 */ /* 0x000fe20003800000 */
[----:B------:R-:W-:Y:S01]  /*5280*/  IMAD.MOV.U32 R9, RZ, RZ, -0x1 ;  /* 0xffffffffff097424 */ /* 0x000fe200078e00ff */
[----:B------:R-:W-:Y:S01]  /*5290*/  ISETP.GT.U32.AND P1, PT, R12, 0x11, PT ;  /* 0x000000110c00780c */ /* 0x000fe20003f24070 */
[----:B------:R-:W-:Y:S01]  /*52a0*/  IMAD.MOV.U32 R8, RZ, RZ, -0x1 ;  /* 0xffffffffff087424 */ /* 0x000fe200078e00ff */
[----:B------:R-:W-:Y:S02]  /*52b0*/  IADD3.X R17, R17, UR13, RZ, P4, !PT ;  /* 0x0000000d11117c10 */ /* 0x000fe4000a7fe4ff */
[----:B------:R-:W-:-:S02]  /*52c0*/  ISETP.LT.U32.AND P1, PT, R3, 0x12, P1 ;  /* 0x000000120300780c */ /* 0x000fc40000f21070 */
[----:B------:R-:W-:Y:S01]  /*52d0*/  PRMT R13, RZ, 0x7610, R13 ;  /* 0x00007610ff0d7816 */ /* 0x000fe2000000000d */
[----:B------:R-:W0:Y:S01]  /*52e0*/  @P3 S2R R5, SR_CgaCtaId ;  /* 0x0000000000053919 */ /* 0x000e220000008800 */
[----:B------:R-:W-:-:S04]  /*52f0*/  @P3 MOV R4, 0x400 ;  /* 0x0000040000043802 */ /* 0x000fc80000000f00 */
[----:B0-----:R-:W-:Y:S01]  /*5300*/  @P3 LEA R6, R5, R4, 0x18 ;  /* 0x0000000405063211 */ /* 0x001fe200078ec0ff */
[----:B------:R-:W-:-:S03]  /*5310*/  IMAD.WIDE.U32 R4, R12, 0x38e38e39, RZ ;  /* 0x38e38e390c047825 */ /* 0x000fc600078e00ff */
[----:B------:R0:W-:Y:S01]  /*5320*/  @P3 SYNCS.ARRIVE.TRANS64.A1T0 RZ, [R6+URZ+0x138], RZ ;  /* 0x000138ff06ff39a7 */ /* 0x0001e2000810003f */
[----:B------:R-:W-:Y:S02]  /*5330*/  ISETP.GE.U32.AND P3, PT, R3, 0x12, PT ;  /* 0x000000120300780c */ /* 0x000fe40003f66070 */
[----:B------:R-:W-:Y:S02]  /*5340*/  SHF.R.U32.HI R7, RZ, 0x2, R5 ;  /* 0x00000002ff077819 */ /* 0x000fe40000011605 */
[----:B------:R-:W-:Y:S02]  /*5350*/  SEL R5, RZ, 0x1, !P1 ;  /* 0x00000001ff057807 */ /* 0x000fe40004800000 */
[----:B------:R-:W-:Y:S01]  /*5360*/  ISETP.GE.U32.AND P1, PT, R16, UR6, PT ;  /* 0x0000000610007c0c */ /* 0x000fe2000bf26070 */
[----:B------:R-:W-:Y:S01]  /*5370*/  IMAD R12, R7, -0x12, R12 ;  /* 0xffffffee070c7824 */ /* 0x000fe200078e020c */
[----:B------:R-:W-:Y:S02]  /*5380*/  LOP3.LUT R0, R0, R5, RZ, 0x3c, !PT ;  /* 0x0000000500007212 */ /* 0x000fe400078e3cff */
[----:B------:R-:W-:-:S02]  /*5390*/  ISETP.GE.U32.AND.EX P1, PT, R17, UR7, PT, P1 ;  /* 0x0000000711007c0c */ /* 0x000fc4000bf26110 */
[----:B------:R-:W-:Y:S02]  /*53a0*/  PRMT R4, RZ, 0x7610, R4 ;  /* 0x00007610ff047816 */ /* 0x000fe40000000004 */
[----:B------:R-:W-:Y:S01]  /*53b0*/  @P3 LOP3.LUT R0, R0, 0x1, R7, 0x78, !PT ;  /* 0x0000000100003812 */ /* 0x000fe200078e7807 */
[----:B------:R-:W-:-:S08]  /*53c0*/  IMAD.MOV.U32 R7, RZ, RZ, -0x1 ;  /* 0xffffffffff077424 */ /* 0x000fd000078e00ff */
[----:B0-----:R-:W-:Y:S05]  /*53d0*/  @P1 BRA `(.L_x_108) ;  /* 0x00000004004c1947 */ /* 0x001fea0003800000 */
[----:B------:R-:W-:Y:S01]  /*53e0*/  ULDC.64 UR6, c[0x0][0x628] ;  /* 0x00018a0000067ab9 */ /* 0x000fe20000000a00 */
[----:B------:R-:W0:Y:S01]  /*53f0*/  S2R R15, SR_CTAID.X ;  /* 0x00000000000f7919 */ /* 0x000e220000002500 */
[----:B------:R-:W-:Y:S01]  /*5400*/  ISETP.NE.U32.AND P1, PT, RZ, UR6, PT ;  /* 0x00000006ff007c0c */ /* 0x000fe2000bf25070 */
[----:B------:R-:W-:Y:S01]  /*5410*/  ULDC UR8, c[0x0][0x630] ;  /* 0x00018c0000087ab9 */ /* 0x000fe20000000800 */
[----:B------:R-:W-:Y:S01]  /*5420*/  IMAD.MOV.U32 R4, RZ, RZ, R16 ;  /* 0x000000ffff047224 */ /* 0x000fe200078e0010 */
[----:B------:R-:W1:Y:S01]  /*5430*/  S2R R14, SR_CTAID.Y ;  /* 0x00000000000e7919 */ /* 0x000e620000002600 */
[----:B------:R-:W-:Y:S01]  /*5440*/  ISETP.NE.AND.EX P1, PT, RZ, UR7, PT, P1 ;  /* 0x00000007ff007c0c */ /* 0x000fe2000bf25310 */
[----:B------:R-:W-:-:S12]  /*5450*/  IMAD.MOV.U32 R5, RZ, RZ, R17 ;  /* 0x000000ffff057224 */ /* 0x000fd800078e0011 */
[----:B------:R-:W-:Y:S05]  /*5460*/  @!P1 BRA `(.L_x_109) ;  /* 0x0000000000289947 */ /* 0x000fea0003800000 */
[----:B------:R-:W-:Y:S02]  /*5470*/  ULDC UR5, c[0x0][0x634] ;  /* 0x00018d0000057ab9 */ /* 0x000fe40000000800 */
[----:B------:R-:W-:-:S05]  /*5480*/  IADD3 R9, P1, R16, UR5, RZ ;  /* 0x0000000510097c10 */ /* 0x000fca000ff3e0ff */
[----:B------:R-:W-:-:S04]  /*5490*/  IMAD.X R21, RZ, RZ, R17, P1 ;  /* 0x000000ffff157224 */ /* 0x000fc800008e0611 */
[----:B------:R-:W-:-:S04]  /*54a0*/  IMAD.WIDE.U32 R6, R21, UR6, RZ ;  /* 0x0000000615067c25 */ /* 0x000fc8000f8e00ff */
[----:B------:R-:W-:-:S04]  /*54b0*/  IMAD.WIDE.U32 R6, P1, R9, UR7, R6 ;  /* 0x0000000709067c25 */ /* 0x000fc8000f820006 */
[----:B------:R-:W-:-:S04]  /*54c0*/  IMAD.WIDE.U32 R8, R9, UR6, RZ ;  /* 0x0000000609087c25 */ /* 0x000fc8000f8e00ff */
[----:B------:R-:W-:Y:S01]  /*54d0*/  IMAD.X R5, RZ, RZ, RZ, P1 ;  /* 0x000000ffff057224 */ /* 0x000fe200008e06ff */
[----:B------:R-:W-:Y:S01]  /*54e0*/  IADD3 RZ, P1, R9, R6, RZ ;  /* 0x0000000609ff7210 */ /* 0x000fe20007f3e0ff */
[----:B------:R-:W-:-:S04]  /*54f0*/  IMAD.MOV.U32 R4, RZ, RZ, R7 ;  /* 0x000000ffff047224 */ /* 0x000fc800078e0007 */
[----:B------:R-:W-:-:S08]  /*5500*/  IMAD.WIDE.U32.X R4, R21, UR7, R4, P1 ;  /* 0x0000000715047c25 */ /* 0x000fd000088e0404 */
.L_x_109:
[--C-:B------:R-:W-:Y:S01]  /*5510*/  SHF.R.U64 R8, R4, UR8, R5.reuse ;  /* 0x0000000804087c19 */ /* 0x100fe20008001205 */
[----:B------:R-:W-:Y:S01]  /*5520*/  ULDC.64 UR6, c[0x0][0x620] ;  /* 0x0001880000067ab9 */ /* 0x000fe20000000a00 */
[----:B------:R-:W-:Y:S01]  /*5530*/  SHF.R.U32.HI R4, RZ, UR8, R5 ;  /* 0x00000008ff047c19 */ /* 0x000fe20008011605 */
[----:B------:R-:W-:Y:S01]  /*5540*/  ULDC UR5, c[0x0][0x150] ;  /* 0x0000540000057ab9 */ /* 0x000fe20000000800 */
[----:B------:R-:W-:Y:S01]  /*5550*/  IADD3 R7, P1, RZ, -R8, RZ ;  /* 0x80000008ff077210 */ /* 0x000fe20007f3e0ff */
[----:B------:R-:W2:Y:S01]  /*5560*/  LDC R24, c[0x0][0x144] ;  /* 0x00005100ff187b82 */ /* 0x000ea20000000800 */
[----:B0-----:R-:W-:Y:S01]  /*5570*/  I2FP.F32.U32 R9, R15 ;  /* 0x0000000f00097245 */ /* 0x001fe20000201000 */
[----:B------:R-:W-:Y:S02]  /*5580*/  ULDC.64 UR8, c[0x0][0x640] ;  /* 0x0001900000087ab9 */ /* 0x000fe40000000a00 */
[----:B------:R-:W-:Y:S01]  /*5590*/  IMAD.X R4, RZ, RZ, ~R4, P1 ;  /* 0x000000ffff047224 */ /* 0x000fe200008e0e04 */
[----:B------:R-:W-:-:S03]  /*55a0*/  ISETP.NE.U32.AND P1, PT, RZ, UR8, PT ;  /* 0x00000008ff007c0c */ /* 0x000fc6000bf25070 */
[----:B------:R-:W-:Y:S01]  /*55b0*/  IMAD R6, R4, UR6, RZ ;  /* 0x0000000604067c24 */ /* 0x000fe2000f8e02ff */
[----:B------:R-:W0:Y:S01]  /*55c0*/  LDC R21, c[0x0][0x148] ;  /* 0x00005200ff157b82 */ /* 0x000e220000000800 */
[C---:B------:R-:W-:Y:S01]  /*55d0*/  IMAD.WIDE.U32 R4, R7.reuse, UR6, R16 ;  /* 0x0000000607047c25 */ /* 0x040fe2000f8e0010 */
[----:B------:R-:W-:Y:S01]  /*55e0*/  ULDC UR6, c[0x0][0x154] ;  /* 0x0000550000067ab9 */ /* 0x000fe20000000800 */
[----:B------:R-:W-:Y:S02]  /*55f0*/  ISETP.NE.AND.EX P1, PT, RZ, UR9, PT, P1 ;  /* 0x00000009ff007c0c */ /* 0x000fe4000bf25310 */
[----:B------:R-:W-:Y:S02]  /*5600*/  IMAD R7, R7, UR7, R6 ;  /* 0x0000000707077c24 */ /* 0x000fe4000f8e0206 */
[----:B------:R-:W-:Y:S01]  /*5610*/  FMUL R6, R9, UR5 ;  /* 0x0000000509067c20 */ /* 0x000fe20008400000 */
[----:B------:R-:W-:Y:S01]  /*5620*/  ULDC UR5, c[0x0][0x618] ;  /* 0x0001860000057ab9 */ /* 0x000fe20000000800 */
[----:B------:R-:W-:Y:S01]  /*5630*/  ULDC UR7, c[0x0][0x608] ;  /* 0x0001820000077ab9 */ /* 0x000fe20000000800 */
[----:B------:R-:W-:-:S03]  /*5640*/  IMAD.IADD R5, R5, 0x1, R7 ;  /* 0x0000000105057824 */ /* 0x000fc600078e0207 */
[----:B------:R-:W3:Y:S02]  /*5650*/  F2I.U32.TRUNC.NTZ R6, R6 ;  /* 0x0000000600067305 */ /* 0x000ee4000020f000 */
[----:B------:R-:W-:Y:S02]  /*5660*/  SHF.R.U64 R9, R4, UR5, R5 ;  /* 0x0000000504097c19 */ /* 0x000fe40008001205 */
[----:B-1----:R-:W-:-:S05]  /*5670*/  I2FP.F32.U32 R4, R14 ;  /* 0x0000000e00047245 */ /* 0x002fca0000201000 */
[----:B------:R-:W-:Y:S01]  /*5680*/  FMUL R22, R4, UR6 ;  /* 0x0000000604167c20 */ /* 0x000fe20008400000 */
[----:B------:R-:W-:Y:S01]  /*5690*/  SHF.R.U32.HI R4, RZ, UR5, R5 ;  /* 0x00000005ff047c19 */ /* 0x000fe20008011605 */
[----:B------:R-:W-:-:S03]  /*56a0*/  ULDC UR5, c[0x0][0x658] ;  /* 0x0001960000057ab9 */ /* 0x000fc60000000800 */
[--C-:B------:R-:W-:Y:S01]  /*56b0*/  SHF.R.U64 R20, R9, UR7, R4.reuse ;  /* 0x0000000709147c19 */ /* 0x100fe20008001204 */
[----:B------:R-:W1:Y:S01]  /*56c0*/  F2I.U32.TRUNC.NTZ R22, R22 ;  /* 0x0000001600167305 */ /* 0x000e62000020f000 */
[----:B------:R-:W-:Y:S01]  /*56d0*/  SHF.R.U32.HI R5, RZ, UR7, R4 ;  /* 0x00000007ff057c19 */ /* 0x000fe20008011604 */
[----:B---3--:R-:W-:-:S03]  /*56e0*/  IMAD.MOV R6, RZ, RZ, -R6 ;  /* 0x000000ffff067224 */ /* 0x008fc600078e0a06 */
[----:B------:R-:W-:Y:S01]  /*56f0*/  SHF.R.U64 R18, R20, UR5, R5 ;  /* 0x0000000514127c19 */ /* 0x000fe20008001205 */
[----:B--2---:R-:W-:Y:S01]  /*5700*/  IMAD R15, R24, R6, R15 ;  /* 0x00000006180f7224 */ /* 0x004fe200078e020f */
[----:B------:R-:W-:-:S03]  /*5710*/  SHF.R.U32.HI R23, RZ, UR5, R5 ;  /* 0x00000005ff177c19 */ /* 0x000fc60008011605 */
[----:B------:R-:W-:Y:S02]  /*5720*/  IMAD.MOV.U32 R4, RZ, RZ, R18 ;  /* 0x000000ffff047224 */ /* 0x000fe400078e0012 */
[----:B------:R-:W-:Y:S01]  /*5730*/  IMAD.MOV.U32 R5, RZ, RZ, R23 ;  /* 0x000000ffff057224 */ /* 0x000fe200078e0017 */
[----:B-1----:R-:W-:Y:S06]  /*5740*/  @!P1 BRA `(.L_x_110) ;  /* 0x0000000000289947 */ /* 0x002fec0003800000 */
[----:B------:R-:W-:Y:S02]  /*5750*/  ULDC UR5, c[0x0][0x64c] ;  /* 0x0001930000057ab9 */ /* 0x000fe40000000800 */
[----:B------:R-:W-:-:S05]  /*5760*/  IADD3 R5, P1, R18, UR5, RZ ;  /* 0x0000000512057c10 */ /* 0x000fca000ff3e0ff */
[----:B------:R-:W-:-:S04]  /*5770*/  IMAD.X R23, RZ, RZ, R23, P1 ;  /* 0x000000ffff177224 */ /* 0x000fc800008e0617 */
[----:B------:R-:W-:-:S04]  /*5780*/  IMAD.WIDE.U32 R6, R23, UR8, RZ ;  /* 0x0000000817067c25 */ /* 0x000fc8000f8e00ff */
[----:B------:R-:W-:-:S04]  /*5790*/  IMAD.WIDE.U32 R6, P1, R5, UR9, R6 ;  /* 0x0000000905067c25 */ /* 0x000fc8000f820006 */
[----:B------:R-:W-:-:S04]  /*57a0*/  IMAD.WIDE.U32 R4, R5, UR8, RZ ;  /* 0x0000000805047c25 */ /* 0x000fc8000f8e00ff */
[----:B------:R-:W-:Y:S01]  /*57b0*/  IMAD.MOV.U32 R4, RZ, RZ, R7 ;  /* 0x000000ffff047224 */ /* 0x000fe200078e0007 */
[----:B------:R-:W-:Y:S01]  /*57c0*/  IADD3 RZ, P3, R5, R6, RZ ;  /* 0x0000000605ff7210 */ /* 0x000fe20007f7e0ff */
[----:B------:R-:W-:-:S04]  /*57d0*/  IMAD.X R5, RZ, RZ, RZ, P1 ;  /* 0x000000ffff057224 */ /* 0x000fc800008e06ff */
[----:B------:R-:W-:-:S08]  /*57e0*/  IMAD.WIDE.U32.X R4, R23, UR9, R4, P3 ;  /* 0x0000000917047c25 */ /* 0x000fd000098e0404 */
.L_x_110:
[----:B------:R-:W-:Y:S01]  /*57f0*/  ISETP.NE.AND P1, PT, R2, 0x1, PT ;  /* 0x000000010200780c */ /* 0x000fe20003f25270 */
[----:B------:R-:W-:Y:S01]  /*5800*/  ULDC UR5, c[0x0][0x648] ;  /* 0x0001920000057ab9 */ /* 0x000fe20000000800 */
[----:B------:R-:W-:Y:S01]  /*5810*/  LOP3.LUT R20, R20, UR21, RZ, 0xc0, !PT ;  /* 0x0000001514147c12 */ /* 0x000fe2000f8ec0ff */
[----:B------:R-:W-:Y:S01]  /*5820*/  IMAD.MOV R22, RZ, RZ, -R22 ;  /* 0x000000ffff167224 */ /* 0x000fe200078e0a16 */
[----:B------:R-:W-:Y:S01]  /*5830*/  SHF.R.U64 R5, R4, UR5, R5 ;  /* 0x0000000504057c19 */ /* 0x000fe20008001205 */
[----:B------:R-:W-:Y:S01]  /*5840*/  ULDC UR5, c[0x0][0x638] ;  /* 0x00018e0000057ab9 */ /* 0x000fe20000000800 */
[----:B------:R-:W-:Y:S01]  /*5850*/  LOP3.LUT R9, R9, UR4, RZ, 0xc0, !PT ;  /* 0x0000000409097c12 */ /* 0x000fe2000f8ec0ff */
[----:B------:R-:W-:Y:S01]  /*5860*/  ULDC UR6, c[0x0][0x610] ;  /* 0x0001840000067ab9 */ /* 0x000fe20000000800 */
[----:B------:R-:W-:Y:S02]  /*5870*/  IMAD.MOV.U32 R4, RZ, RZ, 0x1 ;  /* 0x00000001ff047424 */ /* 0x000fe400078e00ff */
[----:B------:R-:W-:-:S02]  /*5880*/  IMAD.MOV R7, RZ, RZ, -R5 ;  /* 0x000000ffff077224 */ /* 0x000fc400078e0a05 */
[----:B------:R-:W-:Y:S02]  /*5890*/  IMAD R20, R5, UR22, R20 ;  /* 0x0000001605147c24 */ /* 0x000fe4000f8e0214 */
[----:B0-----:R-:W-:Y:S02]  /*58a0*/  @P1 IMAD R15, R21, R22, R14 ;  /* 0x00000016150f1224 */ /* 0x001fe400078e020e */
[----:B------:R-:W-:Y:S01]  /*58b0*/  IMAD R18, R7, UR5, R18 ;  /* 0x0000000507127c24 */ /* 0x000fe2000f8e0212 */
[----:B------:R-:W-:Y:S01]  /*58c0*/  ULDC UR5, c[0x0][0x600] ;  /* 0x0001800000057ab9 */ /* 0x000fe20000000800 */
[----:B------:R-:W-:Y:S02]  /*58d0*/  IMAD R15, R20, UR6, R15 ;  /* 0x00000006140f7c24 */ /* 0x000fe4000f8e020f */
[----:B------:R-:W-:-:S05]  /*58e0*/  IMAD R18, R18, UR5, R9 ;  /* 0x0000000512127c24 */ /* 0x000fca000f8e0209 */
[----:B------:R-:W-:Y:S02]  /*58f0*/  SEL R9, R18, R15, !P1 ;  /* 0x0000000f12097207 */ /* 0x000fe40004800000 */
[----:B------:R-:W-:-:S07]  /*5900*/  SEL R7, R15, R18, !P1 ;  /* 0x000000120f077207 */ /* 0x000fce0004800000 */
.L_x_108:
[----:B------:R-:W-:Y:S05]  /*5910*/  BSYNC B1 ;  /* 0x0000000000017941 */ /* 0x000fea0003800000 */
.L_x_107:
[----:B------:R-:W-:-:S13]  /*5920*/  LOP3.LUT P1, RZ, R4, 0xff, RZ, 0xc0, !PT ;  /* 0x000000ff04ff7812 */ /* 0x000fda000782c0ff */
[----:B------:R-:W-:Y:S05]  /*5930*/  @P1 BRA `(.L_x_111) ;  /* 0xfffffff4004c1947 */ /* 0x000fea000383ffff */
[----:B------:R-:W-:Y:S05]  /*5940*/  BSYNC B0 ;  /* 0x0000000000007941 */ /* 0x000fea0003800000 */
.L_x_99:
[----:B------:R-:W-:-:S03]  /*5950*/  UMOV UR5, 0xffffffff ;  /* 0xffffffff00057882 */ /* 0x000fc60000000000 */
[----:B------:R-:W-:Y:S05]  /*5960*/  BRA.DIV UR5, `(.L_x_112) ;  /* 0x0000000e05107947 */ /* 0x000fea000b800000 */
[----:B------:R-:W-:-:S13]  /*5970*/  ELECT P6, URZ, PT ;  /* 0x00000000003f782f */ /* 0x000fda00038c0000 */
.L_x_140:
[----:B------:R-:W-:Y:S04]  /*5980*/  BSSY B0, `(.L_x_113) ;  /* 0x00000a9000007945 */ /* 0x000fe80003800000 */
[----:B------:R-:W-:Y:S05]  /*5990*/  @!P6 BRA `(.L_x_114) ;  /* 0x00000008009ce947 */ /* 0x000fea0003800000 */
[----:B------:R-:W-:-:S04]  /*59a0*/  LOP3.LUT R19, R19, 0x2, RZ, 0xfc, !PT ;  /* 0x0000000213137812 */ /* 0x000fc800078efcff */
[----:B------:R-:W-:-:S13]  /*59b0*/  ISETP.NE.AND P0, PT, R19, 0x3, PT ;  /* 0x000000031300780c */ /* 0x000fda0003f05270 */
[----:B------:R-:W-:Y:S05]  /*59c0*/  @!P0 BRA `(.L_x_115) ;  /* 0x0000000000048947 */ /* 0x000fea0003800000 */
[----:B------:R-:W-:Y:S01]  /*59d0*/  BPT.TRAP 0x1 ;  /* 0x000000040000795c */ /* 0x000fe20000300000 */
.L_x_115:
[----:B------:R-:W0:Y:S01]  /*59e0*/  S2R R3, SR_CgaCtaId ;  /* 0x0000000000037919 */ /* 0x000e220000008800 */
[----:B------:R-:W-:-:S04]  /*59f0*/  MOV R2, 0x400 ;  /* 0x0000040000027802 */ /* 0x000fc80000000f00 */
[----:B0-----:R-:W-:Y:S02]  /*5a00*/  LEA R3, R3, R2, 0x18 ;  /* 0x0000000203037211 */ /* 0x001fe400078ec0ff */
[----:B------:R-:W-:-:S03]  /*5a10*/  SHF.L.U32 R2, R0, 0x1f, RZ ;  /* 0x0000001f00027819 */ /* 0x000fc600000006ff */
[----:B------:R-:W-:-:S04]  /*5a20*/  VIADD R3, R3, 0x90 ;  /* 0x0000009003037836 */ /* 0x000fc80000000000 */
[C---:B------:R-:W-:Y:S02]  /*5a30*/  IMAD R7, R12.reuse, 0x8, R3 ;  /* 0x000000080c077824 */ /* 0x040fe400078e0203 */
[----:B------:R-:W-:Y:S02]  /*5a40*/  VIADD R12, R12, 0x1 ;  /* 0x000000010c0c7836 */ /* 0x000fe40000000000 */
[----:B------:R-:W0:Y:S03]  /*5a50*/  SYNCS.PHASECHK.TRANS64.TRYWAIT P0, [R7+URZ], R2 ;  /* 0x00000002070075a7 */ /* 0x000e26000800017f */
[----:B------:R-:W-:-:S04]  /*5a60*/  ISETP.NE.AND P1, PT, R12, 0x12, PT ;  /* 0x000000120c00780c */ /* 0x000fc80003f25270 */
[----:B------:R-:W-:Y:S02]  /*5a70*/  SEL R5, RZ, 0x1, P1 ;  /* 0x00000001ff057807 */ /* 0x000fe40000800000 */
[----:B------:R-:W-:Y:S02]  /*5a80*/  SEL R12, R12, RZ, P1 ;  /* 0x000000ff0c0c7207 */ /* 0x000fe40000800000 */
[----:B------:R-:W-:-:S03]  /*5a90*/  LOP3.LUT R5, R0, R5, RZ, 0x3c, !PT ;  /* 0x0000000500057212 */ /* 0x000fc600078e3cff */
[----:B------:R-:W-:Y:S01]  /*5aa0*/  IMAD R9, R12, 0x8, R3 ;  /* 0x000000080c097824 */ /* 0x000fe200078e0203 */
[----:B------:R-:W-:Y:S01]  /*5ab0*/  SHF.L.U32 R4, R5, 0x1f, RZ ;  /* 0x0000001f05047819 */ /* 0x000fe200000006ff */
[----:B0-----:R-:W-:Y:S06]  /*5ac0*/  @!P0 BRA `(.L_x_116) ;  /* 0x0000000800d88947 */ /* 0x001fec0003800000 */
.L_x_141:
[----:B------:R-:W1:Y:S01]  /*5ad0*/  SYNCS.PHASECHK.TRANS64.TRYWAIT P0, [R9+URZ], R4 ;  /* 0x00000004090075a7 */ /* 0x000e62000800017f */
[----:B------:R-:W-:-:S05]  /*5ae0*/  VIADD R0, R12, 0x1 ;  /* 0x000000010c007836 */ /* 0x000fca0000000000 */
[----:B------:R-:W-:-:S04]  /*5af0*/  ISETP.NE.AND P1, PT, R0, 0x12, PT ;  /* 0x000000120000780c */ /* 0x000fc80003f25270 */
[----:B0-----:R-:W-:Y:S02]  /*5b00*/  SEL R2, RZ, 0x1, P1 ;  /* 0x00000001ff027807 */ /* 0x001fe40000800000 */
[----:B------:R-:W-:Y:S02]  /*5b10*/  SEL R0, R0, RZ, P1 ;  /* 0x000000ff00007207 */ /* 0x000fe40000800000 */
[----:B------:R-:W-:-:S03]  /*5b20*/  LOP3.LUT R7, R5, R2, RZ, 0x3c, !PT ;  /* 0x0000000205077212 */ /* 0x000fc600078e3cff */
[----:B------:R-:W-:Y:S01]  /*5b30*/  IMAD R6, R0, 0x8, R3 ;  /* 0x0000000800067824 */ /* 0x000fe200078e0203 */
[----:B------:R-:W-:Y:S01]  /*5b40*/  SHF.L.U32 R5, R7, 0x1f, RZ ;  /* 0x0000001f07057819 */ /* 0x000fe200000006ff */
[----:B-1----:R-:W-:Y:S06]  /*5b50*/  @!P0 BRA `(.L_x_117) ;  /* 0x0000000800c88947 */ /* 0x002fec0003800000 */
.L_x_142:
[----:B------:R-:W1:Y:S01]  /*5b60*/  SYNCS.PHASECHK.TRANS64.TRYWAIT P0, [R6+URZ], R5 ;  /* 0x00000005060075a7 */ /* 0x000e62000800017f */
[----:B------:R-:W-:-:S05]  /*5b70*/  VIADD R0, R0, 0x1 ;  /* 0x0000000100007836 */ /* 0x000fca0000000000 */
[----:B------:R-:W-:-:S04]  /*5b80*/  ISETP.NE.AND P1, PT, R0, 0x12, PT ;  /* 0x000000120000780c */ /* 0x000fc80003f25270 */
[----:B------:R-:W-:Y:S02]  /*5b90*/  SEL R2, RZ, 0x1, P1 ;  /* 0x00000001ff027807 */ /* 0x000fe40000800000 */
[----:B------:R-:W-:Y:S02]  /*5ba0*/  SEL R0, R0, RZ, P1 ;  /* 0x000000ff00007207 */ /* 0x000fe40000800000 */
[----:B------:R-:W-:-:S03]  /*5bb0*/  LOP3.LUT R7, R7, R2, RZ, 0x3c, !PT ;  /* 0x0000000207077212 */ /* 0x000fc600078e3cff */
[----:B0-----:R-:W-:Y:S01]  /*5bc0*/  IMAD R9, R0, 0x8, R3 ;  /* 0x0000000800097824 */ /* 0x001fe200078e0203 */
[----:B------:R-:W-:Y:S01]  /*5bd0*/  SHF.L.U32 R4, R7, 0x1f, RZ ;  /* 0x0000001f07047819 */ /* 0x000fe200000006ff */
[----:B-1----:R-:W-:Y:S06]  /*5be0*/  @!P0 BRA `(.L_x_118) ;  /* 0x0000000800b88947 */ /* 0x002fec0003800000 */
.L_x_143:
        /* <DEDUP_REMOVED lines=9> */
.L_x_144:
        /* <DEDUP_REMOVED lines=9> */
.L_x_145:
        /* <DEDUP_REMOVED lines=9> */
.L_x_146:
        /* <DEDUP_REMOVED lines=9> */
.L_x_147:
        /* <DEDUP_REMOVED lines=9> */
.L_x_148:
        /* <DEDUP_REMOVED lines=9> */
.L_x_149:
        /* <DEDUP_REMOVED lines=9> */
.L_x_150:
        /* <DEDUP_REMOVED lines=9> */
.L_x_151:
        /* <DEDUP_REMOVED lines=9> */
.L_x_152:
        /* <DEDUP_REMOVED lines=9> */
.L_x_153:
        /* <DEDUP_REMOVED lines=9> */
.L_x_154:
        /* <DEDUP_REMOVED lines=9> */
.L_x_155:
        /* <DEDUP_REMOVED lines=9> */
.L_x_156:
[----:B------:R-:W1:Y:S01]  /*6340*/  SYNCS.PHASECHK.TRANS64.TRYWAIT P0, [R6+URZ], R5 ;  /* 0x00000005060075a7 */ /* 0x000e62000800017f */
[----:B------:R-:W-:-:S05]  /*6350*/  VIADD R0, R0, 0x1 ;  /* 0x0000000100007836 */ /* 0x000fca0000000000 */
[----:B------:R-:W-:-:S04]  /*6360*/  ISETP.NE.AND P1, PT, R0, 0x12, PT ;  /* 0x000000120000780c */ /* 0x000fc80003f25270 */
[----:B------:R-:W-:Y:S02]  /*6370*/  SEL R2, RZ, 0x1, P1 ;  /* 0x00000001ff027807 */ /* 0x000fe40000800000 */
[----:B------:R-:W-:Y:S02]  /*6380*/  SEL R0, R0, RZ, P1 ;  /* 0x000000ff00007207 */ /* 0x000fe40000800000 */
[----:B------:R-:W-:Y:S01]  /*6390*/  LOP3.LUT R2, R7, R2, RZ, 0x3c, !PT ;  /* 0x0000000207027212 */ /* 0x000fe200078e3cff */
[----:B-1----:R-:W-:Y:S06]  /*63a0*/  @!P0 BRA `(.L_x_132) ;  /* 0x0000000400e08947 */ /* 0x002fec0003800000 */
.L_x_157:
[----:B------:R-:W-:Y:S01]  /*63b0*/  IMAD R3, R0, 0x8, R3 ;  /* 0x0000000800037824 */ /* 0x000fe200078e0203 */
[----:B------:R-:W-:-:S07]  /*63c0*/  SHF.L.U32 R0, R2, 0x1f, RZ ;  /* 0x0000001f02007819 */ /* 0x000fce00000006ff */
.L_x_133:
[----:B--2---:R2:W3:Y:S02]  /*63d0*/  SYNCS.PHASECHK.TRANS64.TRYWAIT P0, [R3+URZ], R0 ;  /* 0x00000000030075a7 */ /* 0x0044e4000800017f */
[----:B---3--:R-:W-:Y:S05]  /*63e0*/  @!P0 NANOSLEEP.SYNCS 0x989680 ;  /* 0x009896800000895d */ /* 0x008fea0003900000 */
[----:B------:R-:W3:Y:S02]  /*63f0*/  @!P0 SYNCS.PHASECHK.TRANS64 P0, [R3+URZ], R0 ;  /* 0x00000000030085a7 */ /* 0x000ee4000800007f */
[----:B---3--:R-:W-:Y:S05]  /*6400*/  @!P0 BRA `(.L_x_133) ;  /* 0xfffffffc00f08947 */ /* 0x008fea000383ffff */
.L_x_114:
[----:B------:R-:W-:Y:S05]  /*6410*/  BSYNC B0 ;  /* 0x0000000000007941 */ /* 0x000fea0003800000 */
.L_x_113:
[----:B------:R-:W-:Y:S05]  /*6420*/  EXIT ;  /* 0x000000000000794d */ /* 0x000fea0003800000 */
.L_x_18:
[----:B---3--:R3:W4:Y:S02]  /*6430*/  SYNCS.PHASECHK.TRANS64.TRYWAIT P1, [R3+URZ], R0 ;  /* 0x00000000030075a7 */ /* 0x008724000802017f */
[----:B----4-:R-:W-:Y:S05]  /*6440*/  @!P1 NANOSLEEP.SYNCS 0x989680 ;  /* 0x009896800000995d */ /* 0x010fea0003900000 */
[----:B------:R-:W4:Y:S02]  /*6450*/  @!P1 SYNCS.PHASECHK.TRANS64 P1, [R3+URZ], R0 ;  /* 0x00000000030095a7 */ /* 0x000f24000802007f */
[----:B----4-:R-:W-:Y:S05]  /*6460*/  @!P1 BRA `(.L_x_18) ;  /* 0xfffffffc00f09947 */ /* 0x010fea000383ffff */
[----:B------:R-:W-:Y:S05]  /*6470*/  BRA `(.L_x_17) ;  /* 0xffffffac00e07947 */ /* 0x000fea000383ffff */
.L_x_23:
[----:B-1----:R-:W-:-:S04]  /*6480*/  IMAD.U32 R4, RZ, RZ, UR4 ;  /* 0x00000004ff047e24 */ /* 0x002fc8000f8e00ff */
[----:B------:R1:W2:Y:S03]  /*6490*/  SYNCS.PHASECHK.TRANS64.TRYWAIT P1, [R4+URZ], R3 ;  /* 0x00000003040075a7 */ /* 0x0002a6000802017f */
[----:B--2---:R-:W-:Y:S05]  /*64a0*/  @!P1 NANOSLEEP.SYNCS 0x989680 ;  /* 0x009896800000995d */ /* 0x004fea0003900000 */
[----:B------:R-:W2:Y:S02]  /*64b0*/  @!P1 SYNCS.PHASECHK.TRANS64 P1, [R4+URZ], R3 ;  /* 0x00000003040095a7 */ /* 0x000ea4000802007f */
[----:B--2---:R-:W-:Y:S05]  /*64c0*/  @!P1 BRA `(.L_x_23) ;  /* 0xfffffffc00ec9947 */ /* 0x004fea000383ffff */
[----:B------:R-:W-:Y:S05]  /*64d0*/  BRA `(.L_x_22) ;  /* 0xffffffb0007c7947 */ /* 0x000fea000383ffff */
.L_x_100:
[----:B------:R-:W-:Y:S01]  /*64e0*/  BSSY B1, `(.L_x_134) ;  /* 0x0000006000017945 */ /* 0x000fe20003800000 */
[----:B------:R-:W-:-:S07]  /*64f0*/  IMAD.MOV.U32 R15, RZ, RZ, -0x1 ;  /* 0xffffffffff0f7424 */ /* 0x000fce00078e00ff */
[----:B------:R-:W-:Y:S05]  /*6500*/  WARPSYNC.COLLECTIVE R15, `(.L_x_135) ;  /* 0x000000000f0c7348 */ /* 0x000fea0003c00000 */
[----:B------:R-:W-:Y:S02]  /*6510*/  ELECT P6, UR62, PT ;  /* 0x00000000003e782f */ /* 0x000fe400038c0000 */
[----:B------:R-:W-:Y:S01]  /*6520*/  MOV R14, UR62 ;  /* 0x0000003e000e7c02 */ /* 0x000fe20008000f00 */
[----:B------:R-:W-:Y:S10]  /*6530*/  ENDCOLLECTIVE ;  /* 0x000000000000791b */ /* 0x000ff40003800000 */
.L_x_135:
[----:B------:R-:W-:Y:S05]  /*6540*/  BSYNC B1 ;  /* 0x0000000000017941 */ /* 0x000fea0003800000 */
.L_x_134:
[----:B------:R-:W-:Y:S05]  /*6550*/  BRA `(.L_x_136) ;  /* 0xffffffe800507947 */ /* 0x000fea000383ffff */
.L_x_103:
[----:B0-----:R0:W1:Y:S02]  /*6560*/  SYNCS.PHASECHK.TRANS64.TRYWAIT P1, [R14+URZ+0x90], R7 ;  /* 0x000090070e0075a7 */ /* 0x001064000802017f */
[----:B-1----:R-:W-:Y:S05]  /*6570*/  @!P1 NANOSLEEP.SYNCS 0x989680 ;  /* 0x009896800000995d */ /* 0x002fea0003900000 */
[----:B------:R-:W1:Y:S02]  /*6580*/  @!P1 SYNCS.PHASECHK.TRANS64 P1, [R14+URZ+0x90], R7 ;  /* 0x000090070e0095a7 */ /* 0x000e64000802007f */
[----:B-1----:R-:W-:Y:S05]  /*6590*/  @!P1 BRA `(.L_x_103) ;  /* 0xfffffffc00f09947 */ /* 0x002fea000383ffff */
[----:B------:R-:W-:Y:S05]  /*65a0*/  BRA `(.L_x_137) ;  /* 0xffffffe800847947 */ /* 0x000fea000383ffff */
.L_x_112:
[----:B------:R-:W-:Y:S01]  /*65b0*/  BSSY B0, `(.L_x_138) ;  /* 0x0000006000007945 */ /* 0x000fe20003800000 */
[----:B------:R-:W-:-:S07]  /*65c0*/  IMAD.MOV.U32 R15, RZ, RZ, -0x1 ;  /* 0xffffffffff0f7424 */ /* 0x000fce00078e00ff */
[----:B------:R-:W-:Y:S05]  /*65d0*/  WARPSYNC.COLLECTIVE R15, `(.L_x_139) ;  /* 0x000000000f0c7348 */ /* 0x000fea0003c00000 */
[----:B------:R-:W-:Y:S02]  /*65e0*/  ELECT P6, UR62, PT ;  /* 0x00000000003e782f */ /* 0x000fe400038c0000 */
[----:B------:R-:W-:Y:S01]  /*65f0*/  MOV R14, UR62 ;  /* 0x0000003e000e7c02 */ /* 0x000fe20008000f00 */
[----:B------:R-:W-:Y:S10]  /*6600*/  ENDCOLLECTIVE ;  /* 0x000000000000791b */ /* 0x000ff40003800000 */
.L_x_139:
[----:B------:R-:W-:Y:S05]  /*6610*/  BSYNC B0 ;  /* 0x0000000000007941 */ /* 0x000fea0003800000 */
.L_x_138:
[----:B------:R-:W-:Y:S05]  /*6620*/  BRA `(.L_x_140) ;  /* 0xfffffff000d47947 */ /* 0x000fea000383ffff */
.L_x_116:
[----:B0-----:R0:W1:Y:S02]  /*6630*/  SYNCS.PHASECHK.TRANS64.TRYWAIT P0, [R7+URZ], R2 ;  /* 0x00000002070075a7 */ /* 0x001064000800017f */
[----:B-1----:R-:W-:Y:S05]  /*6640*/  @!P0 NANOSLEEP.SYNCS 0x989680 ;  /* 0x009896800000895d */ /* 0x002fea0003900000 */
[----:B------:R-:W1:Y:S02]  /*6650*/  @!P0 SYNCS.PHASECHK.TRANS64 P0, [R7+URZ], R2 ;  /* 0x00000002070085a7 */ /* 0x000e64000800007f */
[----:B-1----:R-:W-:Y:S05]  /*6660*/  @!P0 BRA `(.L_x_116) ;  /* 0xfffffffc00f08947 */ /* 0x002fea000383ffff */
[----:B------:R-:W-:Y:S05]  /*6670*/  BRA `(.L_x_141) ;  /* 0xfffffff400147947 */ /* 0x000fea000383ffff */
.L_x_117:
[----:B0-----:R0:W1:Y:S02]  /*6680*/  SYNCS.PHASECHK.TRANS64.TRYWAIT P0, [R9+URZ], R4 ;  /* 0x00000004090075a7 */ /* 0x001064000800017f */
[----:B-1----:R-:W-:Y:S05]  /*6690*/  @!P0 NANOSLEEP.SYNCS 0x989680 ;  /* 0x009896800000895d */ /* 0x002fea0003900000 */
[----:B------:R-:W1:Y:S02]  /*66a0*/  @!P0 SYNCS.PHASECHK.TRANS64 P0, [R9+URZ], R4 ;  /* 0x00000004090085a7 */ /* 0x000e64000800007f */
[----:B-1----:R-:W-:Y:S05]  /*66b0*/  @!P0 BRA `(.L_x_117) ;  /* 0xfffffffc00f08947 */ /* 0x002fea000383ffff */
[----:B------:R-:W-:Y:S05]  /*66c0*/  BRA `(.L_x_142) ;  /* 0xfffffff400247947 */ /* 0x000fea000383ffff */
.L_x_118:
[----:B0-----:R0:W1:Y:S02]  /*66d0*/  SYNCS.PHASECHK.TRANS64.TRYWAIT P0, [R6+URZ], R5 ;  /* 0x00000005060075a7 */ /* 0x001064000800017f */
[----:B-1----:R-:W-:Y:S05]  /*66e0*/  @!P0 NANOSLEEP.SYNCS 0x989680 ;  /* 0x009896800000895d */ /* 0x002fea0003900000 */
[----:B------:R-:W1:Y:S02]  /*66f0*/  @!P0 SYNCS.PHASECHK.TRANS64 P0, [R6+URZ], R5 ;  /* 0x00000005060085a7 */ /* 0x000e64000800007f */
[----:B-1----:R-:W-:Y:S05]  /*6700*/  @!P0 BRA `(.L_x_118) ;  /* 0xfffffffc00f08947 */ /* 0x002fea000383ffff */
[----:B------:R-:W-:Y:S05]  /*6710*/  BRA `(.L_x_143) ;  /* 0xfffffff400347947 */ /* 0x000fea000383ffff */
.L_x_119:
[----:B0-----:R0:W1:Y:S02]  /*6720*/  SYNCS.PHASECHK.TRANS64.TRYWAIT P0, [R9+URZ], R4 ;  /* 0x00000004090075a7 */ /* 0x001064000800017f */
[----:B-1----:R-:W-:Y:S05]  /*6730*/  @!P0 NANOSLEEP.SYNCS 0x989680 ;  /* 0x009896800000895d */ /* 0x002fea0003900000 */
[----:B------:R-:W1:Y:S02]  /*6740*/  @!P0 SYNCS.PHASECHK.TRANS64 P0, [R9+URZ], R4 ;  /* 0x00000004090085a7 */ /* 0x000e64000800007f */
[----:B-1----:R-:W-:Y:S05]  /*6750*/  @!P0 BRA `(.L_x_119) ;  /* 0xfffffffc00f08947 */ /* 0x002fea000383ffff */
[----:B------:R-:W-:Y:S05]  /*6760*/  BRA `(.L_x_144) ;  /* 0xfffffff400447947 */ /* 0x000fea000383ffff */
.L_x_120:
[----:B0-----:R0:W1:Y:S02]  /*6770*/  SYNCS.PHASECHK.TRANS64.TRYWAIT P0, [R6+URZ], R5 ;  /* 0x00000005060075a7 */ /* 0x001064000800017f */
[----:B-1----:R-:W-:Y:S05]  /*6780*/  @!P0 NANOSLEEP.SYNCS 0x989680 ;  /* 0x009896800000895d */ /* 0x002fea0003900000 */
[----:B------:R-:W1:Y:S02]  /*6790*/  @!P0 SYNCS.PHASECHK.TRANS64 P0, [R6+URZ], R5 ;  /* 0x00000005060085a7 */ /* 0x000e64000800007f */
[----:B-1----:R-:W-:Y:S05]  /*67a0*/  @!P0 BRA `(.L_x_120) ;  /* 0xfffffffc00f08947 */ /* 0x002fea000383ffff */
[----:B------:R-:W-:Y:S05]  /*67b0*/  BRA `(.L_x_145) ;  /* 0xfffffff400547947 */ /* 0x000fea000383ffff */
.L_x_121:
[----:B0-----:R0:W1:Y:S02]  /*67c0*/  SYNCS.PHASECHK.TRANS64.TRYWAIT P0, [R9+URZ], R4 ;  /* 0x00000004090075a7 */ /* 0x001064000800017f */
[----:B-1----:R-:W-:Y:S05]  /*67d0*/  @!P0 NANOSLEEP.SYNCS 0x989680 ;  /* 0x009896800000895d */ /* 0x002fea0003900000 */
[----:B------:R-:W1:Y:S02]  /*67e0*/  @!P0 SYNCS.PHASECHK.TRANS64 P0, [R9+URZ], R4 ;  /* 0x00000004090085a7 */ /* 0x000e64000800007f */
[----:B-1----:R-:W-:Y:S05]  /*67f0*/  @!P0 BRA `(.L_x_121) ;  /* 0xfffffffc00f08947 */ /* 0x002fea000383ffff */
[----:B------:R-:W-:Y:S05]  /*6800*/  BRA `(.L_x_146) ;  /* 0xfffffff400647947 */ /* 0x000fea000383ffff */
.L_x_122:
[----:B0-----:R0:W1:Y:S02]  /*6810*/  SYNCS.PHASECHK.TRANS64.TRYWAIT P0, [R6+URZ], R5 ;  /* 0x00000005060075a7 */ /* 0x001064000800017f */
[----:B-1----:R-:W-:Y:S05]  /*6820*/  @!P0 NANOSLEEP.SYNCS 0x989680 ;  /* 0x009896800000895d */ /* 0x002fea0003900000 */
[----:B------:R-:W1:Y:S02]  /*6830*/  @!P0 SYNCS.PHASECHK.TRANS64 P0, [R6+URZ], R5 ;  /* 0x00000005060085a7 */ /* 0x000e64000800007f */
[----:B-1----:R-:W-:Y:S05]  /*6840*/  @!P0 BRA `(.L_x_122) ;  /* 0xfffffffc00f08947 */ /* 0x002fea000383ffff */
[----:B------:R-:W-:Y:S05]  /*6850*/  BRA `(.L_x_147) ;  /* 0xfffffff400747947 */ /* 0x000fea000383ffff */
.L_x_123:
[----:B0-----:R0:W1:Y:S02]  /*6860*/  SYNCS.PHASECHK.TRANS64.TRYWAIT P0, [R9+URZ], R4 ;  /* 0x00000004090075a7 */ /* 0x001064000800017f */
[----:B-1----:R-:W-:Y:S05]  /*6870*/  @!P0 NANOSLEEP.SYNCS 0x989680 ;  /* 0x009896800000895d */ /* 0x002fea0003900000 */
[----:B------:R-:W1:Y:S02]  /*6880*/  @!P0 SYNCS.PHASECHK.TRANS64 P0, [R9+URZ], R4 ;  /* 0x00000004090085a7 */ /* 0x000e64000800007f */
[----:B-1----:R-:W-:Y:S05]  /*6890*/  @!P0 BRA `(.L_x_123) ;  /* 0xfffffffc00f08947 */ /* 0x002fea000383ffff */
[----:B------:R-:W-:Y:S05]  /*68a0*/  BRA `(.L_x_148) ;  /* 0xfffffff400847947 */ /* 0x000fea000383ffff */
.L_x_124:
[----:B0-----:R0:W1:Y:S02]  /*68b0*/  SYNCS.PHASECHK.TRANS64.TRYWAIT P0, [R6+URZ], R5 ;  /* 0x00000005060075a7 */ /* 0x001064000800017f */
[----:B-1----:R-:W-:Y:S05]  /*68c0*/  @!P0 NANOSLEEP.SYNCS 0x989680 ;  /* 0x009896800000895d */ /* 0x002fea0003900000 */
[----:B------:R-:W1:Y:S02]  /*68d0*/  @!P0 SYNCS.PHASECHK.TRANS64 P0, [R6+URZ], R5 ;  /* 0x00000005060085a7 */ /* 0x000e64000800007f */
[----:B-1----:R-:W-:Y:S05]  /*68e0*/  @!P0 BRA `(.L_x_124) ;  /* 0xfffffffc00f08947 */ /* 0x002fea000383ffff */
[----:B------:R-:W-:Y:S05]  /*68f0*/  BRA `(.L_x_149) ;  /* 0xfffffff400947947 */ /* 0x000fea000383ffff */
.L_x_125:
[----:B0-----:R0:W1:Y:S02]  /*6900*/  SYNCS.PHASECHK.TRANS64.TRYWAIT P0, [R9+URZ], R4 ;  /* 0x00000004090075a7 */ /* 0x001064000800017f */
[----:B-1----:R-:W-:Y:S05]  /*6910*/  @!P0 NANOSLEEP.SYNCS 0x989680 ;  /* 0x009896800000895d */ /* 0x002fea0003900000 */
[----:B------:R-:W1:Y:S02]  /*6920*/  @!P0 SYNCS.PHASECHK.TRANS64 P0, [R9+URZ], R4 ;  /* 0x00000004090085a7 */ /* 0x000e64000800007f */
[----:B-1----:R-:W-:Y:S05]  /*6930*/  @!P0 BRA `(.L_x_125) ;  /* 0xfffffffc00f08947 */ /* 0x002fea000383ffff */
[----:B------:R-:W-:Y:S05]  /*6940*/  BRA `(.L_x_150) ;  /* 0xfffffff400a47947 */ /* 0x000fea000383ffff */
.L_x_126:
[----:B0-----:R0:W1:Y:S02]  /*6950*/  SYNCS.PHASECHK.TRANS64.TRYWAIT P0, [R6+URZ], R5 ;  /* 0x00000005060075a7 */ /* 0x001064000800017f */
[----:B-1----:R-:W-:Y:S05]  /*6960*/  @!P0 NANOSLEEP.SYNCS 0x989680 ;  /* 0x009896800000895d */ /* 0x002fea0003900000 */
[----:B------:R-:W1:Y:S02]  /*6970*/  @!P0 SYNCS.PHASECHK.TRANS64 P0, [R6+URZ], R5 ;  /* 0x00000005060085a7 */ /* 0x000e64000800007f */
[----:B-1----:R-:W-:Y:S05]  /*6980*/  @!P0 BRA `(.L_x_126) ;  /* 0xfffffffc00f08947 */ /* 0x002fea000383ffff */
[----:B------:R-:W-:Y:S05]  /*6990*/  BRA `(.L_x_151) ;  /* 0xfffffff400b47947 */ /* 0x000fea000383ffff */
.L_x_127:
[----:B0-----:R0:W1:Y:S02]  /*69a0*/  SYNCS.PHASECHK.TRANS64.TRYWAIT P0, [R9+URZ], R4 ;  /* 0x00000004090075a7 */ /* 0x001064000800017f */
[----:B-1----:R-:W-:Y:S05]  /*69b0*/  @!P0 NANOSLEEP.SYNCS 0x989680 ;  /* 0x009896800000895d */ /* 0x002fea0003900000 */
[----:B------:R-:W1:Y:S02]  /*69c0*/  @!P0 SYNCS.PHASECHK.TRANS64 P0, [R9+URZ], R4 ;  /* 0x00000004090085a7 */ /* 0x000e64000800007f */
[----:B-1----:R-:W-:Y:S05]  /*69d0*/  @!P0 BRA `(.L_x_127) ;  /* 0xfffffffc00f08947 */ /* 0x002fea000383ffff */
[----:B------:R-:W-:Y:S05]  /*69e0*/  BRA `(.L_x_152) ;  /* 0xfffffff400c47947 */ /* 0x000fea000383ffff */
.L_x_128:
[----:B0-----:R0:W1:Y:S02]  /*69f0*/  SYNCS.PHASECHK.TRANS64.TRYWAIT P0, [R6+URZ], R5 ;  /* 0x00000005060075a7 */ /* 0x001064000800017f */
[----:B-1----:R-:W-:Y:S05]  /*6a00*/  @!P0 NANOSLEEP.SYNCS 0x989680 ;  /* 0x009896800000895d */ /* 0x002fea0003900000 */
[----:B------:R-:W1:Y:S02]  /*6a10*/  @!P0 SYNCS.PHASECHK.TRANS64 P0, [R6+URZ], R5 ;  /* 0x00000005060085a7 */ /* 0x000e64000800007f */
[----:B-1----:R-:W-:Y:S05]  /*6a20*/  @!P0 BRA `(.L_x_128) ;  /* 0xfffffffc00f08947 */ /* 0x002fea000383ffff */
[----:B------:R-:W-:Y:S05]  /*6a30*/  BRA `(.L_x_153) ;  /* 0xfffffff400d47947 */ /* 0x000fea000383ffff */
.L_x_129:
[----:B0-----:R0:W1:Y:S02]  /*6a40*/  SYNCS.PHASECHK.TRANS64.TRYWAIT P0, [R9+URZ], R4 ;  /* 0x00000004090075a7 */ /* 0x001064000800017f */
[----:B-1----:R-:W-:Y:S05]  /*6a50*/  @!P0 NANOSLEEP.SYNCS 0x989680 ;  /* 0x009896800000895d */ /* 0x002fea0003900000 */
[----:B------:R-:W1:Y:S02]  /*6a60*/  @!P0 SYNCS.PHASECHK.TRANS64 P0, [R9+URZ], R4 ;  /* 0x00000004090085a7 */ /* 0x000e64000800007f */
[----:B-1----:R-:W-:Y:S05]  /*6a70*/  @!P0 BRA `(.L_x_129) ;  /* 0xfffffffc00f08947 */ /* 0x002fea000383ffff */
[----:B------:R-:W-:Y:S05]  /*6a80*/  BRA `(.L_x_154) ;  /* 0xfffffff400e47947 */ /* 0x000fea000383ffff */
.L_x_130:
[----:B0-----:R0:W1:Y:S02]  /*6a90*/  SYNCS.PHASECHK.TRANS64.TRYWAIT P0, [R6+URZ], R5 ;  /* 0x00000005060075a7 */ /* 0x001064000800017f */
[----:B-1----:R-:W-:Y:S05]  /*6aa0*/  @!P0 NANOSLEEP.SYNCS 0x989680 ;  /* 0x009896800000895d */ /* 0x002fea0003900000 */
[----:B------:R-:W1:Y:S02]  /*6ab0*/  @!P0 SYNCS.PHASECHK.TRANS64 P0, [R6+URZ], R5 ;  /* 0x00000005060085a7 */ /* 0x000e64000800007f */
[----:B-1----:R-:W-:Y:S05]  /*6ac0*/  @!P0 BRA `(.L_x_130) ;  /* 0xfffffffc00f08947 */ /* 0x002fea000383ffff */
[----:B------:R-:W-:Y:S05]  /*6ad0*/  BRA `(.L_x_155) ;  /* 0xfffffff400f47947 */ /* 0x000fea000383ffff */
.L_x_131:
[----:B0-----:R0:W1:Y:S02]  /*6ae0*/  SYNCS.PHASECHK.TRANS64.TRYWAIT P0, [R9+URZ], R4 ;  /* 0x00000004090075a7 */ /* 0x001064000800017f */
[----:B-1----:R-:W-:Y:S05]  /*6af0*/  @!P0 NANOSLEEP.SYNCS 0x989680 ;  /* 0x009896800000895d */ /* 0x002fea0003900000 */
[----:B------:R-:W1:Y:S02]  /*6b00*/  @!P0 SYNCS.PHASECHK.TRANS64 P0, [R9+URZ], R4 ;  /* 0x00000004090085a7 */ /* 0x000e64000800007f */
[----:B-1----:R-:W-:Y:S05]  /*6b10*/  @!P0 BRA `(.L_x_131) ;  /* 0xfffffffc00f08947 */ /* 0x002fea000383ffff */
[----:B------:R-:W-:Y:S05]  /*6b20*/  BRA `(.L_x_156) ;  /* 0xfffffff800047947 */ /* 0x000fea000383ffff */
.L_x_132:
[----:B-1----:R1:W2:Y:S02]  /*6b30*/  SYNCS.PHASECHK.TRANS64.TRYWAIT P0, [R6+URZ], R5 ;  /* 0x00000005060075a7 */ /* 0x0022a4000800017f */
[----:B--2---:R-:W-:Y:S05]  /*6b40*/  @!P0 NANOSLEEP.SYNCS 0x989680 ;  /* 0x009896800000895d */ /* 0x004fea0003900000 */
[----:B------:R-:W2:Y:S02]  /*6b50*/  @!P0 SYNCS.PHASECHK.TRANS64 P0, [R6+URZ], R5 ;  /* 0x00000005060085a7 */ /* 0x000ea4000800007f */
[----:B--2---:R-:W-:Y:S05]  /*6b60*/  @!P0 BRA `(.L_x_132) ;  /* 0xfffffffc00f08947 */ /* 0x004fea000383ffff */
[----:B------:R-:W-:Y:S05]  /*6b70*/  BRA `(.L_x_157) ;  /* 0xfffffff8000c7947 */ /* 0x000fea000383ffff */
.L_x_158:
[----:B------:R-:W-:-:S00]  /*6b80*/  BRA `(.L_x_158) ;  /* 0xfffffffc00fc7947 */ /* 0x000fc0000383ffff */
[----:B------:R-:W-:-:S00]  /*6b90*/  NOP ;  /* 0x0000000000007918 */ /* 0x000fc00000000000 */
        /* <DEDUP_REMOVED lines=14> */
.L_x_159:


//--------------------- .nv.global.init           --------------------------
	.section	.nv.global.init,"aw",@progbits
.nv.global.init:
	.type		$str$22,@object
	.size		$str$22,($str$23 - $str$22)
$str$22:
        /*0000*/ 	.byte	0x6b, 0x5f, 0x74, 0x69, 0x6c, 0x65, 0x5f, 0x63, 0x6f, 0x75, 0x6e, 0x74, 0x20, 0x3e, 0x3d, 0x20
        /*0010*/ 	.byte	0x31, 0x00
	.type		$str$23,@object
	.size		$str$23,(__unnamed_1 - $str$23)
$str$23:
        /*0012*/ 	.byte	0x2f, 0x74, 0x6d, 0x70, 0x2f, 0x63, 0x75, 0x74, 0x6c, 0x61, 0x73, 0x73, 0x5f, 0x73, 0x77, 0x65
        /*0022*/ 	.byte	0x65, 0x70, 0x5f, 0x73, 0x72, 0x63, 0x2f, 0x69, 0x6e, 0x63, 0x6c, 0x75, 0x64, 0x65, 0x2f, 0x63
        /*0032*/ 	.byte	0x75, 0x74, 0x6c, 0x61, 0x73, 0x73, 0x2f, 0x67, 0x65, 0x6d, 0x6d, 0x2f, 0x63, 0x6f, 0x6c, 0x6c
        /*0042*/ 	.byte	0x65, 0x63, 0x74, 0x69, 0x76, 0x65, 0x2f, 0x73, 0x6d, 0x39, 0x30, 0x5f, 0x6d, 0x6d, 0x61, 0x5f
        /*0052*/ 	.byte	0x74, 0x6d, 0x61, 0x5f, 0x67, 0x6d, 0x6d, 0x61, 0x5f, 0x73, 0x73, 0x5f, 0x77, 0x61, 0x72, 0x70
        /*0062*/ 	.byte	0x73, 0x70, 0x65, 0x63, 0x69, 0x61, 0x6c, 0x69, 0x7a, 0x65, 0x64, 0x2e, 0x68, 0x70, 0x70, 0x00
	.type		__unnamed_1,@object
	.size		__unnamed_1,(.L_0 - __unnamed_1)
__unnamed_1:
        /*0072*/ 	.byte	0x76, 0x6f, 0x69, 0x64, 0x20, 0x63, 0x75, 0x74, 0x6c, 0x61, 0x73, 0x73, 0x3a, 0x3a, 0x67, 0x65
        /* <DEDUP_REMOVED lines=179> */
        /*0bb2*/ 	.byte	0x69, 0x64, 0x65, 0x6e, 0x74, 0x69, 0x74, 0x79, 0x5d, 0x00
.L_0:


//--------------------- .nv.shared._ZN7cutlass13device_kernelINS_4gemm6kernel13GemmUniversalIN4cute5tupleIJiiiiEEENS1_10collective13CollectiveMmaINS1_34MainloopSm90TmaGmmaWarpSpecializedILi18ENS5_IJNS4_1CILi1EEESB_SB_EEENS1_35KernelTmaWarpSpecializedCooperativeEEENS5_IJNSA_ILi128EEENSA_ILi64EEENSA_ILi32EEEEEENS_6half_tENS5_IJlSB_lEEESJ_NS5_IJSB_llEEENS4_8TiledMMAINS4_8MMA_AtomIJNS4_4SM904GMMA25MMA_64x64x16_F32F16F16_SSILNSP_5MajorE0ELSR_1ELNSP_7ScaleInE1ELSS_1EEEEEENS4_6LayoutINS5_IJNSA_ILi2EEESB_SB_EEENS5_IJSB_NSA_ILi0EEESY_EEEEENS5_IJNS4_10UnderscoreES11_S11_EEEEENS4_13SM90_TMA_LOADENS4_14ComposedLayoutINS4_7SwizzleILi2ELi4ELi3EEENS4_18smem_ptr_flag_bitsILi16EEENSV_INS5_IJNSA_ILi8EEESH_EEENS5_IJSH_SB_EEEEEEEvNS4_8identityES14_NS15_INS16_ILi3ELi4ELi3EEES19_NSV_INS5_IJSG_S1A_EEENS5_IJSB_SG_EEEEEEEvS1F_EENS_8epilogue10collective6detail29Sm90TmaWarpSpecializedAdapterINS1N_15DefaultEpilogueISJ_SK_SK_NS1M_6thread17LinearCombinationISJ_Li1EffLNS1R_9ScaleType4KindE0ELNS_15FloatRoundStyleE2ESJ_EENS1_15EpilogueDefaultEEEEEvvEEEEvNT_6ParamsE --------------------------
	.section	.nv.shared._ZN7cutlass13device_kernelINS_4gemm6kernel13GemmUniversalIN4cute5tupleIJiiiiEEENS1_10collective13CollectiveMmaINS1_34MainloopSm90TmaGmmaWarpSpecializedILi18ENS5_IJNS4_1CILi1EEESB_SB_EEENS1_35KernelTmaWarpSpecializedCooperativeEEENS5_IJNSA_ILi128EEENSA_ILi64EEENSA_ILi32EEEEEENS_6half_tENS5_IJlSB_lEEESJ_NS5_IJSB_llEEENS4_8TiledMMAINS4_8MMA_AtomIJNS4_4SM904GMMA25MMA_64x64x16_F32F16F16_SSILNSP_5MajorE0ELSR_1ELNSP_7ScaleInE1ELSS_1EEEEEENS4_6LayoutINS5_IJNSA_ILi2EEESB_SB_EEENS5_IJSB_NSA_ILi0EEESY_EEEEENS5_IJNS4_10UnderscoreES11_S11_EEEEENS4_13SM90_TMA_LOADENS4_14ComposedLayoutINS4_7SwizzleILi2ELi4ELi3EEENS4_18smem_ptr_flag_bitsILi16EEENSV_INS5_IJNSA_ILi8EEESH_EEENS5_IJSH_SB_EEEEEEEvNS4_8identityES14_NS15_INS16_ILi3ELi4ELi3EEES19_NSV_INS5_IJSG_S1A_EEENS5_IJSB_SG_EEEEEEEvS1F_EENS_8epilogue10collective6detail29Sm90TmaWarpSpecializedAdapterINS1N_15DefaultEpilogueISJ_SK_SK_NS1M_6thread17LinearCombinationISJ_Li1EffLNS1R_9ScaleType4KindE0ELNS_15FloatRoundStyleE2ESJ_EENS1_15EpilogueDefaultEEEEEvvEEEEvNT_6ParamsE,"aw",@nobits
	.sectionflags	@""
	.align	16
	.zero		1024


//--------------------- .nv.shared.reserved.0     --------------------------
	.section	.nv.shared.reserved.0,"aw",@nobits
	.weak		__nv_reservedSMEM_offset_0_alias
	.size		__nv_reservedSMEM_offset_0_alias, 0, 0
	.other		__nv_reservedSMEM_offset_0_alias,@"STO_CUDA_RESERVED_SHARED STV_DEFAULT"
__nv_reservedSMEM_offset_0_alias:
	.zero		0


//--------------------- .nv.global                --------------------------
	.section	.nv.global,"aw",@nobits
.nv.global:
	.type		_ZN39_INTERNAL_4be50367_4_k_cu_4209aa6a_27924cute1_E,@object
	.size		_ZN39_INTERNAL_4be50367_4_k_cu_4209aa6a_27924cute1_E,(_ZN39_INTERNAL_4be50367_4_k_cu_4209aa6a_27924cuda3std3__45__cpo6cbeginE - _ZN39_INTERNAL_4be50367_4_k_cu_4209aa6a_27924cute1_E)
_ZN39_INTERNAL_4be50367_4_k_cu_4209aa6a_27924cute1_E:
	.zero		1
	.type		_ZN39_INTERNAL_4be50367_4_k_cu_4209aa6a_27924cuda3std3__45__cpo6cbeginE,@object
	.size		_ZN39_INTERNAL_4be50367_4_k_cu_4209aa6a_27924cuda3std3__45__cpo6cbeginE,(_ZN39_INTERNAL_4be50367_4_k_cu_4209aa6a_27924cuda3std3__48in_placeE - _ZN39_INTERNAL_4be50367_4_k_cu_4209aa6a_27924cuda3std3__45__cpo6cbeginE)
_ZN39_INTERNAL_4be50367_4_k_cu_4209aa6a_27924cuda3std3__45__cpo6cbeginE:
	.zero		1
	.type		_ZN39_INTERNAL_4be50367_4_k_cu_4209aa6a_27924cuda3std3__48in_placeE,@object
	.size		_ZN39_INTERNAL_4be50367_4_k_cu_4209aa6a_27924cuda3std3__48in_placeE,(_ZN39_INTERNAL_4be50367_4_k_cu_4209aa6a_27924cuda3std6ranges3__45__cpo9iter_moveE - _ZN39_INTERNAL_4be50367_4_k_cu_4209aa6a_27924cuda3std3__48in_placeE)
_ZN39_INTERNAL_4be50367_4_k_cu_4209aa6a_27924cuda3std3__48in_placeE:
	.zero		1
	.type		_ZN39_INTERNAL_4be50367_4_k_cu_4209aa6a_27924cuda3std6ranges3__45__cpo9iter_moveE,@object
	.size		_ZN39_INTERNAL_4be50367_4_k_cu_4209aa6a_27924cuda3std6ranges3__45__cpo9iter_moveE,(_ZN39_INTERNAL_4be50367_4_k_cu_4209aa6a_27924cuda3std3__45__cpo5beginE - _ZN39_INTERNAL_4be50367_4_k_cu_4209aa6a_27924cuda3std6ranges3__45__cpo9iter_moveE)
_ZN39_INTERNAL_4be50367_4_k_cu_4209aa6a_27924cuda3std6ranges3__45__cpo9iter_moveE:
	.zero		1
	.type		_ZN39_INTERNAL_4be50367_4_k_cu_4209aa6a_27924cuda3std3__45__cpo5beginE,@object
	.size		_ZN39_INTERNAL_4be50367_4_k_cu_4209aa6a_27924cuda3std3__45__cpo5beginE,(_ZN39_INTERNAL_4be50367_4_k_cu_4209aa6a_27924cuda3std3__441_GLOBAL__N__4be50367_4_k_cu_4209aa6a_27926ignoreE - _ZN39_INTERNAL_4be50367_4_k_cu_4209aa6a_27924cuda3std3__45__cpo5beginE)
_ZN39_INTERNAL_4be50367_4_k_cu_4209aa6a_27924cuda3std3__45__cpo5beginE:
	.zero		1
	.type		_ZN39_INTERNAL_4be50367_4_k_cu_4209aa6a_27924cuda3std3__441_GLOBAL__N__4be50367_4_k_cu_4209aa6a_27926ignoreE,@object
	.size		_ZN39_INTERNAL_4be50367_4_k_cu_4209aa6a_27924cuda3std3__441_GLOBAL__N__4be50367_4_k_cu_4209aa6a_27926ignoreE,(_ZN39_INTERNAL_4be50367_4_k_cu_4209aa6a_27924cute7productE - _ZN39_INTERNAL_4be50367_4_k_cu_4209aa6a_27924cuda3std3__441_GLOBAL__N__4be50367_4_k_cu_4209aa6a_27926ignoreE)
_ZN39_INTERNAL_4be50367_4_k_cu_4209aa6a_27924cuda3std3__441_GLOBAL__N__4be50367_4_k_cu_4209aa6a_27926ignoreE:
	.zero		1
	.type		_ZN39_INTERNAL_4be50367_4_k_cu_4209aa6a_27924cute7productE,@object
	.size		_ZN39_INTERNAL_4be50367_4_k_cu_4209aa6a_27924cute7productE,(_ZN39_INTERNAL_4be50367_4_k_cu_4209aa6a_27924cuda3std3__45__cpo3endE - _ZN39_INTERNAL_4be50367_4_k_cu_4209aa6a_27924cute7productE)
_ZN39_INTERNAL_4be50367_4_k_cu_4209aa6a_27924cute7productE:
	.zero		1
	.type		_ZN39_INTERNAL_4be50367_4_k_cu_4209aa6a_27924cuda3std3__45__cpo3endE,@object
	.size		_ZN39_INTERNAL_4be50367_4_k_cu_4209aa6a_27924cuda3std3__45__cpo3endE,(_ZN39_INTERNAL_4be50367_4_k_cu_4209aa6a_27924cuda3std3__419piecewise_constructE - _ZN39_INTERNAL_4be50367_4_k_cu_4209aa6a_27924cuda3std3__45__cpo3endE)
_ZN39_INTERNAL_4be50367_4_k_cu_4209aa6a_27924cuda3std3__45__cpo3endE:
	.zero		1
	.type		_ZN39_INTERNAL_4be50367_4_k_cu_4209aa6a_27924cuda3std3__419piecewise_constructE,@object
	.size		_ZN39_INTERNAL_4be50367_4_k_cu_4209aa6a_27924cuda3std3__419piecewise_constructE,(_ZN39_INTERNAL_4be50367_4_k_cu_4209aa6a_27924cuda3std3__45__cpo4cendE - _ZN39_INTERNAL_4be50367_4_k_cu_4209aa6a_27924cuda3std3__419piecewise_constructE)
_ZN39_INTERNAL_4be50367_4_k_cu_4209aa6a_27924cuda3std3__419piecewise_constructE:
	.zero		1
	.type		_ZN39_INTERNAL_4be50367_4_k_cu_4209aa6a_27924cuda3std3__45__cpo4cendE,@object
	.size		_ZN39_INTERNAL_4be50367_4_k_cu_4209aa6a_27924cuda3std3__45__cpo4cendE,(_ZN39_INTERNAL_4be50367_4_k_cu_4209aa6a_27924cuda3std6ranges3__45__cpo4swapE - _ZN39_INTERNAL_4be50367_4_k_cu_4209aa6a_27924cuda3std3__45__cpo4cendE)
_ZN39_INTERNAL_4be50367_4_k_cu_4209aa6a_27924cuda3std3__45__cpo4cendE:
	.zero		1
	.type		_ZN39_INTERNAL_4be50367_4_k_cu_4209aa6a_27924cuda3std6ranges3__45__cpo4swapE,@object
	.size		_ZN39_INTERNAL_4be50367_4_k_cu_4209aa6a_27924cuda3std6ranges3__45__cpo4swapE,(.L_8 - _ZN39_INTERNAL_4be50367_4_k_cu_4209aa6a_27924cuda3std6ranges3__45__cpo4swapE)
_ZN39_INTERNAL_4be50367_4_k_cu_4209aa6a_27924cuda3std6ranges3__45__cpo4swapE:
	.zero		1
.L_8:


//--------------------- .nv.constant0._ZN7cutlass13device_kernelINS_4gemm6kernel13GemmUniversalIN4cute5tupleIJiiiiEEENS1_10collective13CollectiveMmaINS1_34MainloopSm90TmaGmmaWarpSpecializedILi18ENS5_IJNS4_1CILi1EEESB_SB_EEENS1_35KernelTmaWarpSpecializedCooperativeEEENS5_IJNSA_ILi128EEENSA_ILi64EEENSA_ILi32EEEEEENS_6half_tENS5_IJlSB_lEEESJ_NS5_IJSB_llEEENS4_8TiledMMAINS4_8MMA_AtomIJNS4_4SM904GMMA25MMA_64x64x16_F32F16F16_SSILNSP_5MajorE0ELSR_1ELNSP_7ScaleInE1ELSS_1EEEEEENS4_6LayoutINS5_IJNSA_ILi2EEESB_SB_EEENS5_IJSB_NSA_ILi0EEESY_EEEEENS5_IJNS4_10UnderscoreES11_S11_EEEEENS4_13SM90_TMA_LOADENS4_14ComposedLayoutINS4_7SwizzleILi2ELi4ELi3EEENS4_18smem_ptr_flag_bitsILi16EEENSV_INS5_IJNSA_ILi8EEESH_EEENS5_IJSH_SB_EEEEEEEvNS4_8identityES14_NS15_INS16_ILi3ELi4ELi3EEES19_NSV_INS5_IJSG_S1A_EEENS5_IJSB_SG_EEEEEEEvS1F_EENS_8epilogue10collective6detail29Sm90TmaWarpSpecializedAdapterINS1N_15DefaultEpilogueISJ_SK_SK_NS1M_6thread17LinearCombinationISJ_Li1EffLNS1R_9ScaleType4KindE0ELNS_15FloatRoundStyleE2ESJ_EENS1_15EpilogueDefaultEEEEEvvEEEEvNT_6ParamsE --------------------------
	.section	.nv.constant0._ZN7cutlass13device_kernelINS_4gemm6kernel13GemmUniversalIN4cute5tupleIJiiiiEEENS1_10collective13CollectiveMmaINS1_34MainloopSm90TmaGmmaWarpSpecializedILi18ENS5_IJNS4_1CILi1EEESB_SB_EEENS1_35KernelTmaWarpSpecializedCooperativeEEENS5_IJNSA_ILi128EEENSA_ILi64EEENSA_ILi32EEEEEENS_6half_tENS5_IJlSB_lEEESJ_NS5_IJSB_llEEENS4_8TiledMMAINS4_8MMA_AtomIJNS4_4SM904GMMA25MMA_64x64x16_F32F16F16_SSILNSP_5MajorE0ELSR_1ELNSP_7ScaleInE1ELSS_1EEEEEENS4_6LayoutINS5_IJNSA_ILi2EEESB_SB_EEENS5_IJSB_NSA_ILi0EEESY_EEEEENS5_IJNS4_10UnderscoreES11_S11_EEEEENS4_13SM90_TMA_LOADENS4_14ComposedLayoutINS4_7SwizzleILi2ELi4ELi3EEENS4_18smem_ptr_flag_bitsILi16EEENSV_INS5_IJNSA_ILi8EEESH_EEENS5_IJSH_SB_EEEEEEEvNS4_8identityES14_NS15_INS16_ILi3ELi4ELi3EEES19_NSV_INS5_IJSG_S1A_EEENS5_IJSB_SG_EEEEEEEvS1F_EENS_8epilogue10collective6detail29Sm90TmaWarpSpecializedAdapterINS1N_15DefaultEpilogueISJ_SK_SK_NS1M_6thread17LinearCombinationISJ_Li1EffLNS1R_9ScaleType4KindE0ELNS_15FloatRoundStyleE2ESJ_EENS1_15EpilogueDefaultEEEEEvvEEEEvNT_6ParamsE,"a",@progbits
	.sectionflags	@""
	.align	4
.nv.constant0._ZN7cutlass13device_kernelINS_4gemm6kernel13GemmUniversalIN4cute5tupleIJiiiiEEENS1_10collective13CollectiveMmaINS1_34MainloopSm90TmaGmmaWarpSpecializedILi18ENS5_IJNS4_1CILi1EEESB_SB_EEENS1_35KernelTmaWarpSpecializedCooperativeEEENS5_IJNSA_ILi128EEENSA_ILi64EEENSA_ILi32EEEEEENS_6half_tENS5_IJlSB_lEEESJ_NS5_IJSB_llEEENS4_8TiledMMAINS4_8MMA_AtomIJNS4_4SM904GMMA25MMA_64x64x16_F32F16F16_SSILNSP_5MajorE0ELSR_1ELNSP_7ScaleInE1ELSS_1EEEEEENS4_6LayoutINS5_IJNSA_ILi2EEESB_SB_EEENS5_IJSB_NSA_ILi0EEESY_EEEEENS5_IJNS4_10UnderscoreES11_S11_EEEEENS4_13SM90_TMA_LOADENS4_14ComposedLayoutINS4_7SwizzleILi2ELi4ELi3EEENS4_18smem_ptr_flag_bitsILi16EEENSV_INS5_IJNSA_ILi8EEESH_EEENS5_IJSH_SB_EEEEEEEvNS4_8identityES14_NS15_INS16_ILi3ELi4ELi3EEES19_NSV_INS5_IJSG_S1A_EEENS5_IJSB_SG_EEEEEEEvS1F_EENS_8epilogue10collective6detail29Sm90TmaWarpSpecializedAdapterINS1N_15DefaultEpilogueISJ_SK_SK_NS1M_6thread17LinearCombinationISJ_Li1EffLNS1R_9ScaleType4KindE0ELNS_15FloatRoundStyleE2ESJ_EENS1_15EpilogueDefaultEEEEEvvEEEEvNT_6ParamsE:
	.zero		1664


//--------------------- SYMBOLS --------------------------

	.type		.nv.reservedSmem.offset0,@object
	.size		.nv.reservedSmem.offset0,0x4
	.type		__assertfail,@function
